//
// Generated by NVIDIA NVVM Compiler
//
// Compiler Build ID: CL-36424714
// Cuda compilation tools, release 13.0, V13.0.88
// Based on NVVM 20.0.0
//

.version 9.0
.target sm_100
.address_size 64

	// .globl	_Z18GaussianBlurKerneliififyyPf
.global .align 4 .b8 __cudart_i2opi_f[24] = {65, 144, 67, 60, 153, 149, 98, 219, 192, 221, 52, 245, 209, 87, 39, 252, 41, 21, 68, 78, 110, 131, 249, 162};

.visible .entry _Z18GaussianBlurKerneliififyyPf(
	.param .u32 _Z18GaussianBlurKerneliififyyPf_param_0,
	.param .u32 _Z18GaussianBlurKerneliififyyPf_param_1,
	.param .f32 _Z18GaussianBlurKerneliififyyPf_param_2,
	.param .u32 _Z18GaussianBlurKerneliififyyPf_param_3,
	.param .f32 _Z18GaussianBlurKerneliififyyPf_param_4,
	.param .u64 _Z18GaussianBlurKerneliififyyPf_param_5,
	.param .u64 _Z18GaussianBlurKerneliififyyPf_param_6,
	.param .u64 .ptr .align 1 _Z18GaussianBlurKerneliififyyPf_param_7
)
{
	.local .align 4 .b8 	__local_depot0[28];
	.reg .b64 	%SP;
	.reg .b64 	%SPL;
	.reg .pred 	%p<39>;
	.reg .b32 	%r<127>;
	.reg .b32 	%f<213>;
	.reg .b64 	%rd<73>;
	.reg .b64 	%fd<9>;

	mov.u64 	%SPL, __local_depot0;
	ld.param.u32 	%r28, [_Z18GaussianBlurKerneliififyyPf_param_0];
	ld.param.u32 	%r31, [_Z18GaussianBlurKerneliififyyPf_param_1];
	ld.param.f32 	%f72, [_Z18GaussianBlurKerneliififyyPf_param_2];
	ld.param.u32 	%r30, [_Z18GaussianBlurKerneliififyyPf_param_3];
	ld.param.f32 	%f73, [_Z18GaussianBlurKerneliififyyPf_param_4];
	ld.param.u64 	%rd18, [_Z18GaussianBlurKerneliififyyPf_param_5];
	ld.param.u64 	%rd19, [_Z18GaussianBlurKerneliififyyPf_param_6];
	ld.param.u64 	%rd20, [_Z18GaussianBlurKerneliififyyPf_param_7];
	cvta.to.global.u64 	%rd1, %rd20;
	add.u64 	%rd2, %SPL, 0;
	add.u64 	%rd3, %SPL, 0;
	mov.u32 	%r32, %ctaid.x;
	mov.u32 	%r33, %ntid.x;
	mov.u32 	%r34, %tid.x;
	mad.lo.s32 	%r1, %r32, %r33, %r34;
	mov.u32 	%r35, %ctaid.y;
	mov.u32 	%r36, %ntid.y;
	mov.u32 	%r37, %tid.y;
	mad.lo.s32 	%r38, %r35, %r36, %r37;
	cvt.rn.f32.s32 	%f1, %r1;
	add.f32 	%f74, %f1, 0f3F000000;
	cvt.rn.f32.s32 	%f2, %r28;
	div.rn.f32 	%f3, %f74, %f2;
	cvt.rn.f32.u32 	%f4, %r38;
	add.f32 	%f75, %f4, 0f3F000000;
	cvt.rn.f32.s32 	%f76, %r31;
	div.rn.f32 	%f5, %f75, %f76;
	setp.ge.s32 	%p3, %r1, %r28;
	setp.ge.s32 	%p4, %r38, %r31;
	or.pred  	%p5, %p3, %p4;
	@%p5 bra 	$L__BB0_32;
	setp.leu.f32 	%p6, %f73, 0f00000000;
	mov.f32 	%f177, 0f3F800000;
	@%p6 bra 	$L__BB0_3;
	tex.2d.v4.f32.f32 	{%f78, %f79, %f80, %f81}, [%rd19, {%f3, %f5}];
	mul.f32 	%f177, %f73, %f81;
$L__BB0_3:
	mul.f32 	%f8, %f72, %f177;
	mad.lo.s32 	%r39, %r38, %r28, %r1;
	shl.b32 	%r3, %r39, 2;
	setp.eq.f32 	%p7, %f8, 0f00000000;
	@%p7 bra 	$L__BB0_33;
	setp.lt.s32 	%p8, %r30, 1;
	mov.f32 	%f199, 0f00000000;
	mov.f32 	%f200, %f199;
	mov.f32 	%f201, %f199;
	mov.f32 	%f202, %f199;
	mov.f32 	%f203, %f199;
	@%p8 bra 	$L__BB0_29;
	cvt.rn.f32.u32 	%f9, %r31;
	mov.f32 	%f203, 0f00000000;
	mov.b32 	%r118, 0;
	mov.u64 	%rd53, __cudart_i2opi_f;
	mov.f32 	%f202, %f203;
	mov.f32 	%f201, %f203;
	mov.f32 	%f200, %f203;
	mov.f32 	%f199, %f203;
$L__BB0_6:
	setp.ltu.f32 	%p9, %f8, 0f3F800000;
	@%p9 bra 	$L__BB0_28;
	cvt.rn.f32.u32 	%f84, %r118;
	mul.f32 	%f85, %f84, 0f40C90FD0;
	cvt.rn.f32.u32 	%f86, %r30;
	div.rn.f32 	%f87, %f85, %f86;
	mul.f32 	%f88, %f87, 0f3F22F983;
	cvt.rni.s32.f32 	%r5, %f88;
	cvt.rn.f32.s32 	%f89, %r5;
	fma.rn.f32 	%f90, %f89, 0fBFC90FDA, %f87;
	fma.rn.f32 	%f91, %f89, 0fB3A22168, %f90;
	fma.rn.f32 	%f15, %f89, 0fA7C234C5, %f91;
	abs.f32 	%f16, %f87;
	mov.b32 	%r6, %f87;
	shr.u32 	%r41, %r6, 23;
	and.b32  	%r42, %r41, 224;
	add.s32 	%r43, %r42, -128;
	shl.b32 	%r44, %r6, 8;
	or.b32  	%r7, %r44, -2147483648;
	shr.u32 	%r45, %r43, 5;
	and.b32  	%r8, %r41, 31;
	mul.wide.u32 	%rd23, %r45, 4;
	sub.s64 	%rd4, %rd3, %rd23;
	setp.eq.s32 	%p10, %r8, 0;
	mov.f32 	%f92, 0f00000000;
	mul.rn.f32 	%f17, %f87, %f92;
	sub.s64 	%rd5, %rd2, %rd23;
	@%p10 bra 	$L__BB0_18;
	setp.eq.f32 	%p11, %f16, 0f7F800000;
	setp.ltu.f32 	%p12, %f16, 0f47CE4780;
	or.pred  	%p1, %p12, %p11;
	selp.b32 	%r9, %r5, 0, %p12;
	selp.f32 	%f18, %f15, %f17, %p12;
	mov.f32 	%f191, 0f3F800000;
$L__BB0_9:
	mov.u32 	%r124, %r9;
	mov.f32 	%f197, %f18;
	@%p1 bra 	$L__BB0_13;
	mov.b64 	%rd71, 0;
	mov.b32 	%r123, 0;
	mov.u64 	%rd69, __cudart_i2opi_f;
	mov.u64 	%rd70, %rd3;
$L__BB0_11:
	.pragma "nounroll";
	ld.global.nc.u32 	%r47, [%rd69];
	mad.wide.u32 	%rd26, %r47, %r7, %rd71;
	shr.u64 	%rd71, %rd26, 32;
	st.local.u32 	[%rd70], %rd26;
	add.s32 	%r123, %r123, 1;
	add.s64 	%rd70, %rd70, 4;
	add.s64 	%rd69, %rd69, 4;
	setp.ne.s32 	%p13, %r123, 6;
	@%p13 bra 	$L__BB0_11;
	setp.lt.s32 	%p14, %r6, 0;
	st.local.u32 	[%rd3+24], %rd71;
	ld.local.u32 	%r48, [%rd4+20];
	ld.local.u32 	%r49, [%rd4+24];
	shf.l.wrap.b32 	%r50, %r48, %r49, %r8;
	ld.local.u32 	%r51, [%rd4+16];
	shf.l.wrap.b32 	%r52, %r51, %r48, %r8;
	shr.u32 	%r53, %r50, 30;
	shf.l.wrap.b32 	%r54, %r52, %r50, 2;
	shl.b32 	%r55, %r52, 2;
	shr.u32 	%r56, %r54, 31;
	add.s32 	%r57, %r56, %r53;
	neg.s32 	%r58, %r57;
	selp.b32 	%r124, %r58, %r57, %p14;
	xor.b32  	%r59, %r54, %r6;
	shr.s32 	%r60, %r54, 31;
	xor.b32  	%r61, %r60, %r54;
	xor.b32  	%r62, %r60, %r55;
	cvt.u64.u32 	%rd27, %r61;
	shl.b64 	%rd28, %rd27, 32;
	cvt.u64.u32 	%rd29, %r62;
	or.b64  	%rd30, %rd28, %rd29;
	cvt.rn.f64.s64 	%fd1, %rd30;
	mul.f64 	%fd2, %fd1, 0d3BF921FB54442D19;
	cvt.rn.f32.f64 	%f94, %fd2;
	neg.f32 	%f95, %f94;
	setp.lt.s32 	%p15, %r59, 0;
	selp.f32 	%f197, %f95, %f94, %p15;
$L__BB0_13:
	add.s32 	%r63, %r124, 1;
	mul.rn.f32 	%f96, %f197, %f197;
	and.b32  	%r64, %r124, 1;
	setp.eq.b32 	%p16, %r64, 1;
	selp.f32 	%f97, %f197, 0f3F800000, %p16;
	fma.rn.f32 	%f98, %f96, %f97, 0f00000000;
	fma.rn.f32 	%f99, %f96, 0f37CBAC00, 0fBAB607ED;
	selp.f32 	%f100, 0fB94D4153, %f99, %p16;
	selp.f32 	%f101, 0f3C0885E4, 0f3D2AAABB, %p16;
	fma.rn.f32 	%f102, %f100, %f96, %f101;
	selp.f32 	%f103, 0fBE2AAAA8, 0fBEFFFFFF, %p16;
	fma.rn.f32 	%f104, %f102, %f96, %f103;
	fma.rn.f32 	%f105, %f104, %f98, %f97;
	and.b32  	%r65, %r63, 2;
	setp.eq.s32 	%p17, %r65, 0;
	mov.f32 	%f106, 0f00000000;
	sub.f32 	%f107, %f106, %f105;
	selp.f32 	%f108, %f105, %f107, %p17;
	fma.rn.f32 	%f45, %f191, %f108, %f1;
	mov.u32 	%r126, %r9;
	mov.f32 	%f198, %f18;
	@%p1 bra 	$L__BB0_17;
	mov.b64 	%rd72, 0;
	mov.b32 	%r125, 0;
$L__BB0_15:
	.pragma "nounroll";
	mul.wide.u32 	%rd32, %r125, 4;
	mov.u64 	%rd33, __cudart_i2opi_f;
	add.s64 	%rd34, %rd33, %rd32;
	ld.global.nc.u32 	%r67, [%rd34];
	mad.wide.u32 	%rd35, %r67, %r7, %rd72;
	shr.u64 	%rd72, %rd35, 32;
	add.s64 	%rd36, %rd2, %rd32;
	st.local.u32 	[%rd36], %rd35;
	add.s32 	%r125, %r125, 1;
	setp.ne.s32 	%p18, %r125, 6;
	@%p18 bra 	$L__BB0_15;
	setp.lt.s32 	%p19, %r6, 0;
	st.local.u32 	[%rd2+24], %rd72;
	ld.local.u32 	%r68, [%rd5+20];
	ld.local.u32 	%r69, [%rd5+24];
	shf.l.wrap.b32 	%r70, %r68, %r69, %r8;
	ld.local.u32 	%r71, [%rd5+16];
	shf.l.wrap.b32 	%r72, %r71, %r68, %r8;
	shr.u32 	%r73, %r70, 30;
	shf.l.wrap.b32 	%r74, %r72, %r70, 2;
	shl.b32 	%r75, %r72, 2;
	shr.u32 	%r76, %r74, 31;
	add.s32 	%r77, %r76, %r73;
	neg.s32 	%r78, %r77;
	selp.b32 	%r126, %r78, %r77, %p19;
	xor.b32  	%r79, %r74, %r6;
	shr.s32 	%r80, %r74, 31;
	xor.b32  	%r81, %r80, %r74;
	xor.b32  	%r82, %r80, %r75;
	cvt.u64.u32 	%rd37, %r81;
	shl.b64 	%rd38, %rd37, 32;
	cvt.u64.u32 	%rd39, %r82;
	or.b64  	%rd40, %rd38, %rd39;
	cvt.rn.f64.s64 	%fd3, %rd40;
	mul.f64 	%fd4, %fd3, 0d3BF921FB54442D19;
	cvt.rn.f32.f64 	%f109, %fd4;
	neg.f32 	%f110, %f109;
	setp.lt.s32 	%p20, %r79, 0;
	selp.f32 	%f198, %f110, %f109, %p20;
$L__BB0_17:
	mul.rn.f32 	%f111, %f198, %f198;
	and.b32  	%r83, %r126, 1;
	setp.eq.b32 	%p21, %r83, 1;
	selp.f32 	%f112, 0f3F800000, %f198, %p21;
	fma.rn.f32 	%f113, %f111, %f112, 0f00000000;
	fma.rn.f32 	%f114, %f111, 0f37CBAC00, 0fBAB607ED;
	selp.f32 	%f115, %f114, 0fB94D4153, %p21;
	selp.f32 	%f116, 0f3D2AAABB, 0f3C0885E4, %p21;
	fma.rn.f32 	%f117, %f115, %f111, %f116;
	selp.f32 	%f118, 0fBEFFFFFF, 0fBE2AAAA8, %p21;
	fma.rn.f32 	%f119, %f117, %f111, %f118;
	fma.rn.f32 	%f120, %f119, %f113, %f112;
	and.b32  	%r84, %r126, 2;
	setp.eq.s32 	%p22, %r84, 0;
	mov.f32 	%f121, 0f00000000;
	sub.f32 	%f122, %f121, %f120;
	selp.f32 	%f123, %f120, %f122, %p22;
	fma.rn.f32 	%f124, %f191, %f123, %f4;
	add.f32 	%f125, %f45, 0f3F000000;
	div.rn.f32 	%f126, %f125, %f2;
	add.f32 	%f127, %f124, 0f3F000000;
	div.rn.f32 	%f128, %f127, %f9;
	tex.2d.v4.f32.f32 	{%f129, %f130, %f131, %f132}, [%rd18, {%f126, %f128}];
	add.f32 	%f199, %f199, %f129;
	add.f32 	%f200, %f200, %f130;
	add.f32 	%f201, %f201, %f131;
	add.f32 	%f202, %f202, %f132;
	add.f32 	%f203, %f203, 0f3F800000;
	add.f32 	%f191, %f191, 0f3F800000;
	setp.le.f32 	%p23, %f191, %f8;
	@%p23 bra 	$L__BB0_9;
	bra.uni 	$L__BB0_28;
$L__BB0_18:
	setp.eq.f32 	%p24, %f16, 0f7F800000;
	setp.ltu.f32 	%p25, %f16, 0f47CE4780;
	or.pred  	%p2, %p25, %p24;
	selp.b32 	%r10, %r5, 0, %p25;
	selp.f32 	%f19, %f15, %f17, %p25;
	mov.f32 	%f183, 0f3F800000;
$L__BB0_19:
	mov.u32 	%r120, %r10;
	mov.f32 	%f189, %f19;
	@%p2 bra 	$L__BB0_23;
	mov.b64 	%rd67, 0;
	mov.b32 	%r119, 0;
$L__BB0_21:
	.pragma "nounroll";
	mul.wide.u32 	%rd42, %r119, 4;
	mov.u64 	%rd43, __cudart_i2opi_f;
	add.s64 	%rd44, %rd43, %rd42;
	ld.global.nc.u32 	%r86, [%rd44];
	mad.wide.u32 	%rd45, %r86, %r7, %rd67;
	shr.u64 	%rd67, %rd45, 32;
	add.s64 	%rd46, %rd3, %rd42;
	st.local.u32 	[%rd46], %rd45;
	add.s32 	%r119, %r119, 1;
	setp.ne.s32 	%p26, %r119, 6;
	@%p26 bra 	$L__BB0_21;
	setp.lt.s32 	%p27, %r6, 0;
	st.local.u32 	[%rd3+24], %rd67;
	ld.local.u32 	%r87, [%rd4+20];
	ld.local.u32 	%r88, [%rd4+24];
	shr.u32 	%r89, %r88, 30;
	shf.l.wrap.b32 	%r90, %r87, %r88, 2;
	shl.b32 	%r91, %r87, 2;
	shr.u32 	%r92, %r90, 31;
	add.s32 	%r93, %r92, %r89;
	neg.s32 	%r94, %r93;
	selp.b32 	%r120, %r94, %r93, %p27;
	xor.b32  	%r95, %r90, %r6;
	shr.s32 	%r96, %r90, 31;
	xor.b32  	%r97, %r96, %r90;
	xor.b32  	%r98, %r96, %r91;
	cvt.u64.u32 	%rd47, %r97;
	shl.b64 	%rd48, %rd47, 32;
	cvt.u64.u32 	%rd49, %r98;
	or.b64  	%rd50, %rd48, %rd49;
	cvt.rn.f64.s64 	%fd5, %rd50;
	mul.f64 	%fd6, %fd5, 0d3BF921FB54442D19;
	cvt.rn.f32.f64 	%f134, %fd6;
	neg.f32 	%f135, %f134;
	setp.lt.s32 	%p28, %r95, 0;
	selp.f32 	%f189, %f135, %f134, %p28;
$L__BB0_23:
	add.s32 	%r99, %r120, 1;
	mul.rn.f32 	%f136, %f189, %f189;
	and.b32  	%r100, %r120, 1;
	setp.eq.b32 	%p29, %r100, 1;
	selp.f32 	%f137, %f189, 0f3F800000, %p29;
	fma.rn.f32 	%f138, %f136, %f137, 0f00000000;
	fma.rn.f32 	%f139, %f136, 0f37CBAC00, 0fBAB607ED;
	selp.f32 	%f140, 0fB94D4153, %f139, %p29;
	selp.f32 	%f141, 0f3C0885E4, 0f3D2AAABB, %p29;
	fma.rn.f32 	%f142, %f140, %f136, %f141;
	selp.f32 	%f143, 0fBE2AAAA8, 0fBEFFFFFF, %p29;
	fma.rn.f32 	%f144, %f142, %f136, %f143;
	fma.rn.f32 	%f145, %f144, %f138, %f137;
	and.b32  	%r101, %r99, 2;
	setp.eq.s32 	%p30, %r101, 0;
	mov.f32 	%f146, 0f00000000;
	sub.f32 	%f147, %f146, %f145;
	selp.f32 	%f148, %f145, %f147, %p30;
	fma.rn.f32 	%f28, %f183, %f148, %f1;
	mov.u32 	%r122, %r10;
	mov.f32 	%f190, %f19;
	@%p2 bra 	$L__BB0_27;
	mov.b64 	%rd68, 0;
	mov.b32 	%r121, 0;
$L__BB0_25:
	.pragma "nounroll";
	mul.wide.u32 	%rd52, %r121, 4;
	add.s64 	%rd54, %rd53, %rd52;
	ld.global.nc.u32 	%r103, [%rd54];
	mad.wide.u32 	%rd55, %r103, %r7, %rd68;
	shr.u64 	%rd68, %rd55, 32;
	add.s64 	%rd56, %rd2, %rd52;
	st.local.u32 	[%rd56], %rd55;
	add.s32 	%r121, %r121, 1;
	setp.ne.s32 	%p31, %r121, 6;
	@%p31 bra 	$L__BB0_25;
	setp.lt.s32 	%p32, %r6, 0;
	st.local.u32 	[%rd2+24], %rd68;
	ld.local.u32 	%r104, [%rd5+20];
	ld.local.u32 	%r105, [%rd5+24];
	shr.u32 	%r106, %r105, 30;
	shf.l.wrap.b32 	%r107, %r104, %r105, 2;
	shl.b32 	%r108, %r104, 2;
	shr.u32 	%r109, %r107, 31;
	add.s32 	%r110, %r109, %r106;
	neg.s32 	%r111, %r110;
	selp.b32 	%r122, %r111, %r110, %p32;
	xor.b32  	%r112, %r107, %r6;
	shr.s32 	%r113, %r107, 31;
	xor.b32  	%r114, %r113, %r107;
	xor.b32  	%r115, %r113, %r108;
	cvt.u64.u32 	%rd57, %r114;
	shl.b64 	%rd58, %rd57, 32;
	cvt.u64.u32 	%rd59, %r115;
	or.b64  	%rd60, %rd58, %rd59;
	cvt.rn.f64.s64 	%fd7, %rd60;
	mul.f64 	%fd8, %fd7, 0d3BF921FB54442D19;
	cvt.rn.f32.f64 	%f149, %fd8;
	neg.f32 	%f150, %f149;
	setp.lt.s32 	%p33, %r112, 0;
	selp.f32 	%f190, %f150, %f149, %p33;
$L__BB0_27:
	mul.rn.f32 	%f151, %f190, %f190;
	and.b32  	%r116, %r122, 1;
	setp.eq.b32 	%p34, %r116, 1;
	selp.f32 	%f152, 0f3F800000, %f190, %p34;
	fma.rn.f32 	%f153, %f151, %f152, 0f00000000;
	fma.rn.f32 	%f154, %f151, 0f37CBAC00, 0fBAB607ED;
	selp.f32 	%f155, %f154, 0fB94D4153, %p34;
	selp.f32 	%f156, 0f3D2AAABB, 0f3C0885E4, %p34;
	fma.rn.f32 	%f157, %f155, %f151, %f156;
	selp.f32 	%f158, 0fBEFFFFFF, 0fBE2AAAA8, %p34;
	fma.rn.f32 	%f159, %f157, %f151, %f158;
	fma.rn.f32 	%f160, %f159, %f153, %f152;
	and.b32  	%r117, %r122, 2;
	setp.eq.s32 	%p35, %r117, 0;
	mov.f32 	%f161, 0f00000000;
	sub.f32 	%f162, %f161, %f160;
	selp.f32 	%f163, %f160, %f162, %p35;
	fma.rn.f32 	%f164, %f183, %f163, %f4;
	add.f32 	%f165, %f28, 0f3F000000;
	div.rn.f32 	%f166, %f165, %f2;
	add.f32 	%f167, %f164, 0f3F000000;
	div.rn.f32 	%f168, %f167, %f9;
	tex.2d.v4.f32.f32 	{%f169, %f170, %f171, %f172}, [%rd18, {%f166, %f168}];
	add.f32 	%f199, %f199, %f169;
	add.f32 	%f200, %f200, %f170;
	add.f32 	%f201, %f201, %f171;
	add.f32 	%f202, %f202, %f172;
	add.f32 	%f203, %f203, 0f3F800000;
	add.f32 	%f183, %f183, 0f3F800000;
	setp.gtu.f32 	%p36, %f183, %f8;
	@%p36 bra 	$L__BB0_28;
	bra.uni 	$L__BB0_19;
$L__BB0_28:
	add.s32 	%r118, %r118, 1;
	setp.ne.s32 	%p37, %r118, %r30;
	@%p37 bra 	$L__BB0_6;
$L__BB0_29:
	setp.leu.f32 	%p38, %f203, 0f00000000;
	@%p38 bra 	$L__BB0_31;
	div.rn.f32 	%f199, %f199, %f203;
	div.rn.f32 	%f200, %f200, %f203;
	div.rn.f32 	%f201, %f201, %f203;
	div.rn.f32 	%f202, %f202, %f203;
$L__BB0_31:
	ld.param.u64 	%rd66, [_Z18GaussianBlurKerneliififyyPf_param_7];
	cvta.to.global.u64 	%rd61, %rd66;
	mul.wide.s32 	%rd62, %r3, 4;
	add.s64 	%rd63, %rd61, %rd62;
	st.global.f32 	[%rd63], %f199;
	st.global.f32 	[%rd63+4], %f200;
	st.global.f32 	[%rd63+8], %f201;
	st.global.f32 	[%rd63+12], %f202;
$L__BB0_32:
	ret;
$L__BB0_33:
	tex.2d.v4.f32.f32 	{%f173, %f174, %f175, %f176}, [%rd18, {%f3, %f5}];
	mul.wide.s32 	%rd64, %r3, 4;
	add.s64 	%rd65, %rd1, %rd64;
	st.global.f32 	[%rd65], %f173;
	st.global.f32 	[%rd65+4], %f174;
	st.global.f32 	[%rd65+8], %f175;
	st.global.f32 	[%rd65+12], %f176;
	bra.uni 	$L__BB0_32;

}


// ===== COMPILED SASS (sm_100) =====

	.target	sm_100

	.elftype	@"ET_EXEC"


//--------------------- .note.nv.tkinfo           --------------------------
	.section	.note.nv.tkinfo,"",@"SHT_NOTE"
	.sectionflags	@"SHF_NOTE_NV_TKINFO"
	.tkinfo
        /*0018*/ 	.word	0x00000002
        /*0030*/ 	.string	""
        /*0030*/ 	.string	"ptxas"
        /*0030*/ 	.string	"Cuda compilation tools, release 13.0, V13.0.88"
        /*0030*/ 	.string	"Build cuda_13.0.r13.0/compiler.36424714_0"
        /*0030*/ 	.string	"-arch sm_100 -m 64 "



//--------------------- .note.nv.cuinfo           --------------------------
	.section	.note.nv.cuinfo,"",@"SHT_NOTE"
	.sectionflags	@"SHF_NOTE_NV_CUINFO"
        /*0018*/ 	.short	0x0002
        /*001a*/ 	.short	0x0064
        /*001c*/ 	.short	0x0082
	.zero		2


//--------------------- .nv.info                  --------------------------
	.section	.nv.info,"",@"SHT_CUDA_INFO"
	.align	4


	//----- nvinfo : EIATTR_REGCOUNT
	.align		4
        /*0000*/ 	.byte	0x04, 0x2f
        /*0002*/ 	.short	(.L_2 - .L_1)
	.align		4
.L_1:
        /*0004*/ 	.word	index@(_Z18GaussianBlurKerneliififyyPf)
        /*0008*/ 	.word	0x00000023


	//----- nvinfo : EIATTR_FRAME_SIZE
	.align		4
.L_2:
        /*000c*/ 	.byte	0x04, 0x11
        /*000e*/ 	.short	(.L_4 - .L_3)
	.align		4
.L_3:
        /*0010*/ 	.word	index@($__internal_0_$__cuda_sm3x_div_rn_noftz_f32_slowpath)
        /*0014*/ 	.word	0x00000020


	//----- nvinfo : EIATTR_FRAME_SIZE
	.align		4
.L_4:
        /*0018*/ 	.byte	0x04, 0x11
        /*001a*/ 	.short	(.L_6 - .L_5)
	.align		4
.L_5:
        /*001c*/ 	.word	index@(_Z18GaussianBlurKerneliififyyPf)
        /*0020*/ 	.word	0x00000020


	//----- nvinfo : EIATTR_MIN_STACK_SIZE
	.align		4
.L_6:
        /*0024*/ 	.byte	0x04, 0x12
        /*0026*/ 	.short	(.L_8 - .L_7)
	.align		4
.L_7:
        /*0028*/ 	.word	index@(_Z18GaussianBlurKerneliififyyPf)
        /*002c*/ 	.word	0x00000020
.L_8:


//--------------------- .nv.compat                --------------------------
	.section	.nv.compat,"",@"SHT_CUDA_COMPAT_INFO"
	.align	4
        /*0000*/ 	.byte	0x02, 0x09, 0x00, 0x00, 0x02, 0x02, 0x02, 0x00, 0x02, 0x05, 0x05, 0x00, 0x03, 0x07, 0x01, 0x01
        /*0010*/ 	.byte	0x02, 0x03, 0x00, 0x00, 0x02, 0x06, 0x01, 0x00, 0x04, 0x0b, 0x08, 0x00, 0x01, 0x00, 0x00, 0x00
        /*0020*/ 	.byte	0x00, 0x00, 0x00, 0x00


//--------------------- .nv.info._Z18GaussianBlurKerneliififyyPf --------------------------
	.section	.nv.info._Z18GaussianBlurKerneliififyyPf,"",@"SHT_CUDA_INFO"
	.sectionflags	@""
	.align	4


	//----- nvinfo : EIATTR_CUDA_API_VERSION
	.align		4
        /*0000*/ 	.byte	0x04, 0x37
        /*0002*/ 	.short	(.L_10 - .L_9)
.L_9:
        /*0004*/ 	.word	0x00000082


	//----- nvinfo : EIATTR_KPARAM_INFO
	.align		4
.L_10:
        /*0008*/ 	.byte	0x04, 0x17
        /*000a*/ 	.short	(.L_12 - .L_11)
.L_11:
        /*000c*/ 	.word	0x00000000
        /*0010*/ 	.short	0x0007
        /*0012*/ 	.short	0x0028
        /*0014*/ 	.byte	0x00, 0xf5, 0x21, 0x00


	//----- nvinfo : EIATTR_KPARAM_INFO
	.align		4
.L_12:
        /*0018*/ 	.byte	0x04, 0x17
        /*001a*/ 	.short	(.L_14 - .L_13)
.L_13:
        /*001c*/ 	.word	0x00000000
        /*0020*/ 	.short	0x0006
        /*0022*/ 	.short	0x0020
        /*0024*/ 	.byte	0x00, 0xf0, 0x21, 0x00


	//----- nvinfo : EIATTR_KPARAM_INFO
	.align		4
.L_14:
        /*0028*/ 	.byte	0x04, 0x17
        /*002a*/ 	.short	(.L_16 - .L_15)
.L_15:
        /*002c*/ 	.word	0x00000000
        /*0030*/ 	.short	0x0005
        /*0032*/ 	.short	0x0018
        /*0034*/ 	.byte	0x00, 0xf0, 0x21, 0x00


	//----- nvinfo : EIATTR_KPARAM_INFO
	.align		4
.L_16:
        /*0038*/ 	.byte	0x04, 0x17
        /*003a*/ 	.short	(.L_18 - .L_17)
.L_17:
        /*003c*/ 	.word	0x00000000
        /*0040*/ 	.short	0x0004
        /*0042*/ 	.short	0x0010
        /*0044*/ 	.byte	0x00, 0xf0, 0x11, 0x00


	//----- nvinfo : EIATTR_KPARAM_INFO
	.align		4
.L_18:
        /*0048*/ 	.byte	0x04, 0x17
        /*004a*/ 	.short	(.L_20 - .L_19)
.L_19:
        /*004c*/ 	.word	0x00000000
        /*0050*/ 	.short	0x0003
        /*0052*/ 	.short	0x000c
        /*0054*/ 	.byte	0x00, 0xf0, 0x11, 0x00


	//----- nvinfo : EIATTR_KPARAM_INFO
	.align		4
.L_20:
        /*0058*/ 	.byte	0x04, 0x17
        /*005a*/ 	.short	(.L_22 - .L_21)
.L_21:
        /*005c*/ 	.word	0x00000000
        /*0060*/ 	.short	0x0002
        /*0062*/ 	.short	0x0008
        /*0064*/ 	.byte	0x00, 0xf0, 0x11, 0x00


	//----- nvinfo : EIATTR_KPARAM_INFO
	.align		4
.L_22:
        /*0068*/ 	.byte	0x04, 0x17
        /*006a*/ 	.short	(.L_24 - .L_23)
.L_23:
        /*006c*/ 	.word	0x00000000
        /*0070*/ 	.short	0x0001
        /*0072*/ 	.short	0x0004
        /*0074*/ 	.byte	0x00, 0xf0, 0x11, 0x00


	//----- nvinfo : EIATTR_KPARAM_INFO
	.align		4
.L_24:
        /*0078*/ 	.byte	0x04, 0x17
        /*007a*/ 	.short	(.L_26 - .L_25)
.L_25:
        /*007c*/ 	.word	0x00000000
        /*0080*/ 	.short	0x0000
        /*0082*/ 	.short	0x0000
        /*0084*/ 	.byte	0x00, 0xf0, 0x11, 0x00


	//----- nvinfo : EIATTR_SPARSE_MMA_MASK
	.align		4
.L_26:
        /*0088*/ 	.byte	0x03, 0x50
        /*008a*/ 	.short	0x0000


	//----- nvinfo : EIATTR_MAXREG_COUNT
	.align		4
        /*008c*/ 	.byte	0x03, 0x1b
        /*008e*/ 	.short	0x00ff


	//----- nvinfo : EIATTR_MERCURY_ISA_VERSION
	.align		4
        /*0090*/ 	.byte	0x03, 0x5f
        /*0092*/ 	.short	0x0101


	//----- nvinfo : EIATTR_VRC_CTA_INIT_COUNT
	.align		4
        /*0094*/ 	.byte	0x02, 0x4a
	.zero		1
	.zero		1


	//----- nvinfo : EIATTR_EXIT_INSTR_OFFSETS
	.align		4
        /*0098*/ 	.byte	0x04, 0x1c
        /*009a*/ 	.short	(.L_28 - .L_27)


	//   ....[0]....
.L_27:
        /*009c*/ 	.word	0x00000310


	//   ....[1]....
        /*00a0*/ 	.word	0x00002070


	//   ....[2]....
        /*00a4*/ 	.word	0x00002120


	//----- nvinfo : EIATTR_CRS_STACK_SIZE
	.align		4
.L_28:
        /*00a8*/ 	.byte	0x04, 0x1e
        /*00aa*/ 	.short	(.L_30 - .L_29)
.L_29:
        /*00ac*/ 	.word	0x00000000


	//----- nvinfo : EIATTR_CBANK_PARAM_SIZE
	.align		4
.L_30:
        /*00b0*/ 	.byte	0x03, 0x19
        /*00b2*/ 	.short	0x0030


	//----- nvinfo : EIATTR_PARAM_CBANK
	.align		4
        /*00b4*/ 	.byte	0x04, 0x0a
        /*00b6*/ 	.short	(.L_32 - .L_31)
	.align		4
.L_31:
        /*00b8*/ 	.word	index@(.nv.constant0._Z18GaussianBlurKerneliififyyPf)
        /*00bc*/ 	.short	0x0380
        /*00be*/ 	.short	0x0030


	//----- nvinfo : EIATTR_SW_WAR
	.align		4
.L_32:
        /*00c0*/ 	.byte	0x04, 0x36
        /*00c2*/ 	.short	(.L_34 - .L_33)
.L_33:
        /*00c4*/ 	.word	0x00000008
.L_34:


//--------------------- .nv.callgraph             --------------------------
	.section	.nv.callgraph,"",@"SHT_CUDA_CALLGRAPH"
	.align	4
	.sectionentsize	8
	.align		4
        /*0000*/ 	.word	0x00000000
	.align		4
        /*0004*/ 	.word	0xffffffff
	.align		4
        /*0008*/ 	.word	0x00000000
	.align		4
        /*000c*/ 	.word	0xfffffffe
	.align		4
        /*0010*/ 	.word	0x00000000
	.align		4
        /*0014*/ 	.word	0xfffffffd
	.align		4
        /*0018*/ 	.word	0x00000000
	.align		4
        /*001c*/ 	.word	0xfffffffc


//--------------------- .nv.constant4             --------------------------
	.section	.nv.constant4,"a",@progbits
	.align	8
	.align		8
.nv.constant4:
        /*0000*/ 	.dword	__cudart_i2opi_f


//--------------------- .text._Z18GaussianBlurKerneliififyyPf --------------------------
	.section	.text._Z18GaussianBlurKerneliififyyPf,"ax",@progbits
	.align	128
        .global         _Z18GaussianBlurKerneliififyyPf
        .type           _Z18GaussianBlurKerneliififyyPf,@function
        .size           _Z18GaussianBlurKerneliififyyPf,(.L_x_55 - _Z18GaussianBlurKerneliififyyPf)
        .other          _Z18GaussianBlurKerneliififyyPf,@"STO_CUDA_ENTRY STV_DEFAULT"
_Z18GaussianBlurKerneliififyyPf:
.text._Z18GaussianBlurKerneliififyyPf:
[----:B------:R-:W0:Y:S01]  /*0000*/  LDC R1, c[0x0][0x37c] ;  /* 0x0000df00ff017b82 */ /* 0x000e220000000800 */
[----:B------:R-:W1:Y:S01]  /*0010*/  S2R R0, SR_TID.X ;  /* 0x0000000000007919 */ /* 0x000e620000002100 */
[----:B------:R-:W2:Y:S06]  /*0020*/  LDCU UR5, c[0x0][0x380] ;  /* 0x00007000ff0577ac */ /* 0x000eac0008000800 */
[----:B------:R-:W1:Y:S01]  /*0030*/  S2UR UR4, SR_CTAID.X ;  /* 0x00000000000479c3 */ /* 0x000e620000002500 */
[----:B------:R-:W-:Y:S01]  /*0040*/  BSSY.RECONVERGENT B2, `(.L_x_0) ;  /* 0x0000017000027945 */ /* 0x000fe20003800200 */
[----:B------:R-:W3:Y:S01]  /*0050*/  S2R R9, SR_TID.Y ;  /* 0x0000000000097919 */ /* 0x000ee20000002200 */
[----:B0-----:R-:W-:-:S05]  /*0060*/  VIADD R1, R1, 0xffffffe0 ;  /* 0xffffffe001017836 */ /* 0x001fca0000000000 */
[----:B------:R-:W1:Y:S08]  /*0070*/  LDC R5, c[0x0][0x360] ;  /* 0x0000d800ff057b82 */ /* 0x000e700000000800 */
[----:B------:R-:W3:Y:S01]  /*0080*/  LDC R8, c[0x0][0x364] ;  /* 0x0000d900ff087b82 */ /* 0x000ee20000000800 */
[----:B--2---:R-:W-:-:S04]  /*0090*/  I2FP.F32.S32 R4, UR5 ;  /* 0x0000000500047c45 */ /* 0x004fc80008201400 */
[----:B------:R-:W0:Y:S03]  /*00a0*/  MUFU.RCP R3, R4 ;  /* 0x0000000400037308 */ /* 0x000e260000001000 */
[----:B------:R-:W3:Y:S01]  /*00b0*/  S2UR UR5, SR_CTAID.Y ;  /* 0x00000000000579c3 */ /* 0x000ee20000002600 */
[----:B-1----:R-:W-:-:S05]  /*00c0*/  IMAD R5, R5, UR4, R0 ;  /* 0x0000000405057c24 */ /* 0x002fca000f8e0200 */
[----:B------:R-:W-:Y:S01]  /*00d0*/  I2FP.F32.S32 R6, R5 ;  /* 0x0000000500067245 */ /* 0x000fe20000201400 */
[----:B0-----:R-:W-:-:S04]  /*00e0*/  FFMA R2, -R4, R3, 1 ;  /* 0x3f80000004027423 */ /* 0x001fc80000000103 */
[----:B------:R-:W-:Y:S01]  /*00f0*/  FADD R0, R6, 0.5 ;  /* 0x3f00000006007421 */ /* 0x000fe20000000000 */
[----:B------:R-:W-:-:S03]  /*0100*/  FFMA R3, R3, R2, R3 ;  /* 0x0000000203037223 */ /* 0x000fc60000000003 */
[----:B------:R-:W0:Y:S01]  /*0110*/  FCHK P0, R0, R4 ;  /* 0x0000000400007302 */ /* 0x000e220000000000 */
[----:B------:R-:W-:Y:S01]  /*0120*/  FFMA R2, R0, R3, RZ ;  /* 0x0000000300027223 */ /* 0x000fe200000000ff */
[----:B---3--:R-:W-:-:S03]  /*0130*/  IMAD R8, R8, UR5, R9 ;  /* 0x0000000508087c24 */ /* 0x008fc6000f8e0209 */
[----:B------:R-:W-:-:S04]  /*0140*/  FFMA R7, -R4, R2, R0 ;  /* 0x0000000204077223 */ /* 0x000fc80000000100 */
[----:B------:R-:W-:Y:S01]  /*0150*/  FFMA R2, R3, R7, R2 ;  /* 0x0000000703027223 */ /* 0x000fe20000000002 */
[----:B0-----:R-:W-:Y:S06]  /*0160*/  @!P0 BRA `(.L_x_1) ;  /* 0x0000000000108947 */ /* 0x001fec0003800000 */
[----:B------:R-:W-:Y:S01]  /*0170*/  IMAD.MOV.U32 R3, RZ, RZ, R4 ;  /* 0x000000ffff037224 */ /* 0x000fe200078e0004 */
[----:B------:R-:W-:-:S07]  /*0180*/  MOV R20, 0x1a0 ;  /* 0x000001a000147802 */ /* 0x000fce0000000f00 */
[----:B------:R-:W-:Y:S05]  /*0190*/  CALL.REL.NOINC `($__internal_0_$__cuda_sm3x_div_rn_noftz_f32_slowpath) ;  /* 0x0000001c00e47944 */ /* 0x000fea0003c00000 */
[----:B------:R-:W-:-:S07]  /*01a0*/  MOV R2, R17 ;  /* 0x0000001100027202 */ /* 0x000fce0000000f00 */
.L_x_1:
[----:B------:R-:W-:Y:S05]  /*01b0*/  BSYNC.RECONVERGENT B2 ;  /* 0x0000000000027941 */ /* 0x000fea0003800200 */
.L_x_0:
[----:B------:R-:W0:Y:S01]  /*01c0*/  LDCU UR4, c[0x0][0x384] ;  /* 0x00007080ff0477ac */ /* 0x000e220008000800 */
[----:B------:R-:W-:Y:S01]  /*01d0*/  I2FP.F32.U32 R7, R8 ;  /* 0x0000000800077245 */ /* 0x000fe20000201000 */
[----:B------:R-:W-:Y:S04]  /*01e0*/  BSSY.RECONVERGENT B2, `(.L_x_2) ;  /* 0x000000f000027945 */ /* 0x000fe80003800200 */
[----:B------:R-:W-:Y:S01]  /*01f0*/  FADD R0, R7, 0.5 ;  /* 0x3f00000007007421 */ /* 0x000fe20000000000 */
[----:B0-----:R-:W-:-:S04]  /*0200*/  I2FP.F32.S32 R9, UR4 ;  /* 0x0000000400097c45 */ /* 0x001fc80008201400 */
[----:B------:R-:W0:Y:S08]  /*0210*/  MUFU.RCP R10, R9 ;  /* 0x00000009000a7308 */ /* 0x000e300000001000 */
[----:B------:R-:W1:Y:S01]  /*0220*/  FCHK P0, R0, R9 ;  /* 0x0000000900007302 */ /* 0x000e620000000000 */
[----:B0-----:R-:W-:-:S04]  /*0230*/  FFMA R3, -R9, R10, 1 ;  /* 0x3f80000009037423 */ /* 0x001fc8000000010a */
[----:B------:R-:W-:-:S04]  /*0240*/  FFMA R3, R10, R3, R10 ;  /* 0x000000030a037223 */ /* 0x000fc8000000000a */
[----:B------:R-:W-:-:S04]  /*0250*/  FFMA R10, R0, R3, RZ ;  /* 0x00000003000a7223 */ /* 0x000fc800000000ff */
[----:B------:R-:W-:-:S04]  /*0260*/  FFMA R11, -R9, R10, R0 ;  /* 0x0000000a090b7223 */ /* 0x000fc80000000100 */
[----:B------:R-:W-:Y:S01]  /*0270*/  FFMA R3, R3, R11, R10 ;  /* 0x0000000b03037223 */ /* 0x000fe2000000000a */
[----:B-1----:R-:W-:Y:S06]  /*0280*/  @!P0 BRA `(.L_x_3) ;  /* 0x0000000000108947 */ /* 0x002fec0003800000 */
[----:B------:R-:W-:Y:S01]  /*0290*/  IMAD.MOV.U32 R3, RZ, RZ, R9 ;  /* 0x000000ffff037224 */ /* 0x000fe200078e0009 */
[----:B------:R-:W-:-:S07]  /*02a0*/  MOV R20, 0x2c0 ;  /* 0x000002c000147802 */ /* 0x000fce0000000f00 */
[----:B------:R-:W-:Y:S05]  /*02b0*/  CALL.REL.NOINC `($__internal_0_$__cuda_sm3x_div_rn_noftz_f32_slowpath) ;  /* 0x0000001c009c7944 */ /* 0x000fea0003c00000 */
[----:B------:R-:W-:-:S07]  /*02c0*/  IMAD.MOV.U32 R3, RZ, RZ, R17 ;  /* 0x000000ffff037224 */ /* 0x000fce00078e0011 */
.L_x_3:
[----:B------:R-:W-:Y:S05]  /*02d0*/  BSYNC.RECONVERGENT B2 ;  /* 0x0000000000027941 */ /* 0x000fea0003800200 */
.L_x_2:
[----:B------:R-:W0:Y:S02]  /*02e0*/  LDCU.64 UR10, c[0x0][0x380] ;  /* 0x00007000ff0a77ac */ /* 0x000e240008000a00 */
[----:B0-----:R-:W-:-:S04]  /*02f0*/  ISETP.GE.AND P0, PT, R8, UR11, PT ;  /* 0x0000000b08007c0c */ /* 0x001fc8000bf06270 */
[----:B------:R-:W-:-:S13]  /*0300*/  ISETP.GE.OR P0, PT, R5, UR10, P0 ;  /* 0x0000000a05007c0c */ /* 0x000fda0008706670 */
[----:B------:R-:W-:Y:S05]  /*0310*/  @P0 EXIT ;  /* 0x000000000000094d */ /* 0x000fea0003800000 */
[----:B------:R-:W0:Y:S01]  /*0320*/  LDCU UR6, c[0x0][0x390] ;  /* 0x00007200ff0677ac */ /* 0x000e220008000800 */
[----:B------:R-:W-:Y:S01]  /*0330*/  HFMA2 R10, -RZ, RZ, -3, 0 ;  /* 0xc2000000ff0a7431 */ /* 0x000fe200000001ff */
[----:B0-----:R-:W-:-:S13]  /*0340*/  FSETP.LT.AND P0, PT, RZ, UR6, PT ;  /* 0x00000006ff007c0b */ /* 0x001fda000bf01000 */
[----:B------:R-:W-:Y:S01]  /*0350*/  VOTEU.ANY UP0, P0 ;  /* 0x0000000000ff7886 */ /* 0x000fe20000000100 */
[----:B------:R-:W-:-:S04]  /*0360*/  PLOP3.LUT P0, PT, PT, PT, UP0, 0x80, 0x8 ;  /* 0x000000000008781c */ /* 0x000fc80003f0f008 */
[----:B------:R-:W0:Y:S01]  /*0370*/  @UP0 LDCU UR4, c[0x0][0x3a0] ;  /* 0x00007400ff0407ac */ /* 0x000e220008000800 */
[----:B------:R-:W-:-:S08]  /*0380*/  @UP0 UMOV UR5, URZ ;  /* 0x000000ff00050c82 */ /* 0x000fd00008000000 */
[----:B0-----:R0:W5:Y:S01]  /*0390*/  @P0 TEX.LL RZ, R9, R2, R10, UR4, 2D, 0x8 ;  /* 0x28ff040a02090f60 */ /* 0x00116200089e08ff */
[----:B------:R-:W-:Y:S02]  /*03a0*/  IMAD.MOV.U32 R0, RZ, RZ, 0x3f800000 ;  /* 0x3f800000ff007424 */ /* 0x000fe400078e00ff */
[----:B------:R-:W-:Y:S01]  /*03b0*/  IMAD R5, R8, UR10, R5 ;  /* 0x0000000a08057c24 */ /* 0x000fe2000f8e0205 */
[----:B0-----:R-:W0:Y:S01]  /*03c0*/  LDCU UR4, c[0x0][0x388] ;  /* 0x00007100ff0477ac */ /* 0x001e220008000800 */
[----:B-----5:R-:W-:Y:S01]  /*03d0*/  @P0 FMUL R0, R9, UR6 ;  /* 0x0000000609000c20 */ /* 0x020fe20008400000 */
[----:B------:R-:W1:Y:S01]  /*03e0*/  LDCU.64 UR6, c[0x0][0x358] ;  /* 0x00006b00ff0677ac */ /* 0x000e620008000a00 */
[----:B------:R-:W-:Y:S02]  /*03f0*/  IMAD.SHL.U32 R9, R5, 0x4, RZ ;  /* 0x0000000405097824 */ /* 0x000fe400078e00ff */
[----:B0-----:R-:W-:-:S05]  /*0400*/  FMUL R8, R0, UR4 ;  /* 0x0000000400087c20 */ /* 0x001fca0008400000 */
[----:B------:R-:W-:-:S13]  /*0410*/  FSETP.NEU.AND P0, PT, R8, RZ, PT ;  /* 0x000000ff0800720b */ /* 0x000fda0003f0d000 */
[----:B-1----:R-:W-:Y:S05]  /*0420*/  @!P0 BRA `(.L_x_4) ;  /* 0x0000001c00148947 */ /* 0x002fea0003800000 */
[----:B------:R-:W0:Y:S01]  /*0430*/  LDCU UR4, c[0x0][0x38c] ;  /* 0x00007180ff0477ac */ /* 0x000e220008000800 */
[----:B------:R-:W-:Y:S01]  /*0440*/  MOV R5, RZ ;  /* 0x000000ff00057202 */ /* 0x000fe20000000f00 */
[----:B------:R-:W-:Y:S01]  /*0450*/  IMAD.MOV.U32 R2, RZ, RZ, RZ ;  /* 0x000000ffff027224 */ /* 0x000fe200078e00ff */
[----:B------:R-:W-:Y:S01]  /*0460*/  CS2R R10, SRZ ;  /* 0x00000000000a7805 */ /* 0x000fe2000001ff00 */
[----:B------:R-:W-:Y:S01]  /*0470*/  IMAD.MOV.U32 R12, RZ, RZ, RZ ;  /* 0x000000ffff0c7224 */ /* 0x000fe200078e00ff */
[----:B0-----:R-:W-:-:S09]  /*0480*/  UISETP.GE.AND UP0, UPT, UR4, 0x1, UPT ;  /* 0x000000010400788c */ /* 0x001fd2000bf06270 */
[----:B------:R-:W-:Y:S05]  /*0490*/  BRA.U !UP0, `(.L_x_5) ;  /* 0x0000001508dc7547 */ /* 0x000fea000b800000 */
[----:B------:R-:W-:Y:S01]  /*04a0*/  HFMA2 R12, -RZ, RZ, 0, 0 ;  /* 0x00000000ff0c7431 */ /* 0x000fe200000001ff */
[----:B------:R-:W-:Y:S01]  /*04b0*/  I2FP.F32.U32 R13, UR11 ;  /* 0x0000000b000d7c45 */ /* 0x000fe20008201000 */
[----:B------:R-:W-:Y:S01]  /*04c0*/  IMAD.MOV.U32 R14, RZ, RZ, RZ ;  /* 0x000000ffff0e7224 */ /* 0x000fe200078e00ff */
[----:B------:R-:W-:Y:S01]  /*04d0*/  CS2R R10, SRZ ;  /* 0x00000000000a7805 */ /* 0x000fe2000001ff00 */
[----:B------:R-:W-:Y:S01]  /*04e0*/  IMAD.MOV.U32 R2, RZ, RZ, RZ ;  /* 0x000000ffff027224 */ /* 0x000fe200078e00ff */
[----:B------:R-:W-:-:S07]  /*04f0*/  MOV R5, RZ ;  /* 0x000000ff00057202 */ /* 0x000fce0000000f00 */
.L_x_32:
[----:B------:R-:W-:Y:S01]  /*0500*/  FSETP.GE.AND P0, PT, R8, 1, PT ;  /* 0x3f8000000800780b */ /* 0x000fe20003f06000 */
[----:B------:R-:W-:-:S12]  /*0510*/  BSSY.RECONVERGENT B2, `(.L_x_6) ;  /* 0x000016b000027945 */ /* 0x000fd80003800200 */
[----:B------:R-:W-:Y:S05]  /*0520*/  @!P0 BRA `(.L_x_7) ;  /* 0x0000001400a48947 */ /* 0x000fea0003800000 */
[----:B------:R-:W0:Y:S01]  /*0530*/  LDCU UR4, c[0x0][0x38c] ;  /* 0x00007180ff0477ac */ /* 0x000e220008000800 */
[----:B------:R-:W-:-:S05]  /*0540*/  I2FP.F32.U32 R0, R14 ;  /* 0x0000000e00007245 */ /* 0x000fca0000201000 */
[----:B------:R-:W-:Y:S01]  /*0550*/  FMUL R0, R0, 6.28318023681640625 ;  /* 0x40c90fd000007820 */ /* 0x000fe20000400000 */
[----:B0-----:R-:W-:-:S04]  /*0560*/  I2FP.F32.U32 R3, UR4 ;  /* 0x0000000400037c45 */ /* 0x001fc80008201000 */
        /* <DEDUP_REMOVED lines=8> */
[----:B------:R-:W-:-:S07]  /*05f0*/  MOV R20, 0x610 ;  /* 0x0000061000147802 */ /* 0x000fce0000000f00 */
[----:B------:R-:W-:Y:S05]  /*0600*/  CALL.REL.NOINC `($__internal_0_$__cuda_sm3x_div_rn_noftz_f32_slowpath) ;  /* 0x0000001800c87944 */ /* 0x000fea0003c00000 */
[----:B------:R-:W-:-:S07]  /*0610*/  IMAD.MOV.U32 R15, RZ, RZ, R17 ;  /* 0x000000ffff0f7224 */ /* 0x000fce00078e0011 */
.L_x_8:
[C---:B------:R-:W-:Y:S01]  /*0620*/  FMUL R3, R15.reuse, 0.63661974668502807617 ;  /* 0x3f22f9830f037820 */ /* 0x040fe20000400000 */
[----:B------:R-:W-:Y:S01]  /*0630*/  SHF.R.U32.HI R22, RZ, 0x17, R15 ;  /* 0x00000017ff167819 */ /* 0x000fe2000001160f */
[----:B------:R-:W-:Y:S01]  /*0640*/  FMUL R24, RZ, R15 ;  /* 0x0000000fff187220 */ /* 0x000fe20000400000 */
[----:B------:R-:W-:Y:S02]  /*0650*/  SHF.L.U32 R18, R15, 0x8, RZ ;  /* 0x000000080f127819 */ /* 0x000fe400000006ff */
[C---:B------:R-:W-:Y:S01]  /*0660*/  LOP3.LUT R0, R22.reuse, 0xe0, RZ, 0xc0, !PT ;  /* 0x000000e016007812 */ /* 0x040fe200078ec0ff */
[----:B------:R-:W0:Y:S01]  /*0670*/  F2I.NTZ R3, R3 ;  /* 0x0000000300037305 */ /* 0x000e220000203100 */
[----:B------:R-:W-:Y:S02]  /*0680*/  LOP3.LUT P0, R22, R22, 0x1f, RZ, 0xc0, !PT ;  /* 0x0000001f16167812 */ /* 0x000fe4000780c0ff */
[----:B------:R-:W-:Y:S01]  /*0690*/  LOP3.LUT R18, R18, 0x80000000, RZ, 0xfc, !PT ;  /* 0x8000000012127812 */ /* 0x000fe200078efcff */
[----:B------:R-:W-:-:S05]  /*06a0*/  VIADD R0, R0, 0xffffff80 ;  /* 0xffffff8000007836 */ /* 0x000fca0000000000 */
[----:B------:R-:W-:-:S05]  /*06b0*/  SHF.R.U32.HI R0, RZ, 0x5, R0 ;  /* 0x00000005ff007819 */ /* 0x000fca0000011600 */
[----:B------:R-:W-:Y:S01]  /*06c0*/  IMAD R19, R0, -0x4, R1 ;  /* 0xfffffffc00137824 */ /* 0x000fe200078e0201 */
[----:B0-----:R-:W-:-:S05]  /*06d0*/  I2FP.F32.S32 R16, R3 ;  /* 0x0000000300107245 */ /* 0x001fca0000201400 */
[----:B------:R-:W-:-:S04]  /*06e0*/  FFMA R17, R16, -1.5707962512969970703, R15 ;  /* 0xbfc90fda10117823 */ /* 0x000fc8000000000f */
[----:B------:R-:W-:-:S04]  /*06f0*/  FFMA R17, R16, -7.5497894158615963534e-08, R17 ;  /* 0xb3a2216810117823 */ /* 0x000fc80000000011 */
[----:B------:R-:W-:Y:S01]  /*0700*/  FFMA R17, R16, -5.3903029534742383927e-15, R17 ;  /* 0xa7c234c510117823 */ /* 0x000fe20000000011 */
[----:B------:R-:W-:Y:S06]  /*0710*/  @!P0 BRA `(.L_x_9) ;  /* 0x0000000800a88947 */ /* 0x000fec0003800000 */
[----:B------:R-:W-:Y:S01]  /*0720*/  FSETP.GE.AND P0, PT, |R15|, 105615, PT ;  /* 0x47ce47800f00780b */ /* 0x000fe20003f06200 */
[----:B------:R-:W-:-:S03]  /*0730*/  IMAD.MOV.U32 R23, RZ, RZ, 0x3f800000 ;  /* 0x3f800000ff177424 */ /* 0x000fc600078e00ff */
[----:B------:R-:W-:Y:S02]  /*0740*/  FSETP.EQ.OR P2, PT, |R15|, +INF , !P0 ;  /* 0x7f8000000f00780b */ /* 0x000fe40004742600 */
[----:B------:R-:W-:Y:S02]  /*0750*/  FSEL R24, R17, R24, !P0 ;  /* 0x0000001811187208 */ /* 0x000fe40004000000 */
[----:B------:R-:W-:-:S09]  /*0760*/  SEL R25, R3, RZ, !P0 ;  /* 0x000000ff03197207 */ /* 0x000fd20004000000 */
.L_x_20:
[----:B------:R-:W-:Y:S01]  /*0770*/  BSSY.RECONVERGENT B0, `(.L_x_10) ;  /* 0x000002d000007945 */ /* 0x000fe20003800200 */
[----:B------:R-:W-:Y:S01]  /*0780*/  IMAD.MOV.U32 R0, RZ, RZ, R25 ;  /* 0x000000ffff007224 */ /* 0x000fe200078e0019 */
[----:B------:R-:W-:Y:S02]  /*0790*/  MOV R28, R24 ;  /* 0x00000018001c7202 */ /* 0x000fe40000000f00 */
[----:B------:R-:W-:Y:S05]  /*07a0*/  @P2 BRA `(.L_x_11) ;  /* 0x0000000000a42947 */ /* 0x000fea0003800000 */
[----:B------:R-:W-:Y:S01]  /*07b0*/  IMAD.MOV.U32 R27, RZ, RZ, RZ ;  /* 0x000000ffff1b7224 */ /* 0x000fe200078e00ff */
[----:B------:R-:W0:Y:S01]  /*07c0*/  LDCU.64 UR8, c[0x4][URZ] ;  /* 0x01000000ff0877ac */ /* 0x000e220008000a00 */
[----:B------:R-:W-:Y:S01]  /*07d0*/  IMAD.MOV.U32 R0, RZ, RZ, R1 ;  /* 0x000000ffff007224 */ /* 0x000fe200078e0001 */
[----:B------:R-:W-:Y:S01]  /*07e0*/  UMOV UR5, URZ ;  /* 0x000000ff00057c82 */ /* 0x000fe20008000000 */
[----:B------:R-:W-:-:S05]  /*07f0*/  UMOV UR4, URZ ;  /* 0x000000ff00047c82 */ /* 0x000fca0008000000 */
.L_x_12:
[----:B0-----:R-:W-:Y:S01]  /*0800*/  IMAD.U32 R17, RZ, RZ, UR9 ;  /* 0x00000009ff117e24 */ /* 0x001fe2000f8e00ff */
[----:B------:R-:W-:-:S05]  /*0810*/  MOV R16, UR8 ;  /* 0x0000000800107c02 */ /* 0x000fca0008000f00 */
[----:B------:R-:W2:Y:S01]  /*0820*/  LDG.E.CONSTANT R17, desc[UR6][R16.64] ;  /* 0x0000000610117981 */ /* 0x000ea2000c1e9900 */
[----:B------:R-:W-:Y:S02]  /*0830*/  UIADD3 UR8, UP0, UPT, UR8, 0x4, URZ ;  /* 0x0000000408087890 */ /* 0x000fe4000ff1e0ff */
[----:B------:R-:W-:Y:S02]  /*0840*/  UIADD3 UR4, UPT, UPT, UR4, 0x1, URZ ;  /* 0x0000000104047890 */ /* 0x000fe4000fffe0ff */
[----:B------:R-:W-:Y:S02]  /*0850*/  UIADD3.X UR9, UPT, UPT, URZ, UR9, URZ, UP0, !UPT ;  /* 0x00000009ff097290 */ /* 0x000fe400087fe4ff */
[----:B------:R-:W-:Y:S01]  /*0860*/  UISETP.NE.AND UP0, UPT, UR4, 0x6, UPT ;  /* 0x000000060400788c */ /* 0x000fe2000bf05270 */
[----:B--2---:R-:W-:-:S03]  /*0870*/  IMAD.WIDE.U32 R20, R17, R18, RZ ;  /* 0x0000001211147225 */ /* 0x004fc600078e00ff */
[----:B------:R-:W-:-:S04]  /*0880*/  IADD3 R3, P0, PT, R20, R27, RZ ;  /* 0x0000001b14037210 */ /* 0x000fc80007f1e0ff */
[----:B------:R-:W-:Y:S01]  /*0890*/  IADD3.X R27, PT, PT, R21, UR5, RZ, P0, !PT ;  /* 0x00000005151b7c10 */ /* 0x000fe200087fe4ff */
[----:B------:R0:W-:Y:S02]  /*08a0*/  STL [R0], R3 ;  /* 0x0000000300007387 */ /* 0x0001e40000100800 */
[----:B0-----:R-:W-:Y:S01]  /*08b0*/  VIADD R0, R0, 0x4 ;  /* 0x0000000400007836 */ /* 0x001fe20000000000 */
[----:B------:R-:W-:Y:S06]  /*08c0*/  BRA.U UP0, `(.L_x_12) ;  /* 0xfffffffd00cc7547 */ /* 0x000fec000b83ffff */
[----:B------:R0:W-:Y:S04]  /*08d0*/  STL [R1+0x18], R27 ;  /* 0x0000181b01007387 */ /* 0x0001e80000100800 */
[----:B------:R-:W2:Y:S04]  /*08e0*/  LDL R3, [R19+0x14] ;  /* 0x0000140013037983 */ /* 0x000ea80000100800 */
[----:B------:R-:W2:Y:S04]  /*08f0*/  LDL R0, [R19+0x18] ;  /* 0x0000180013007983 */ /* 0x000ea80000100800 */
[----:B------:R-:W3:Y:S01]  /*0900*/  LDL R16, [R19+0x10] ;  /* 0x0000100013107983 */ /* 0x000ee20000100800 */
[----:B------:R-:W-:Y:S01]  /*0910*/  UMOV UR4, 0x54442d19 ;  /* 0x54442d1900047882 */ /* 0x000fe20000000000 */
[----:B------:R-:W-:Y:S01]  /*0920*/  UMOV UR5, 0x3bf921fb ;  /* 0x3bf921fb00057882 */ /* 0x000fe20000000000 */
[----:B------:R-:W-:-:S02]  /*0930*/  ISETP.GE.AND P0, PT, R15, RZ, PT ;  /* 0x000000ff0f00720c */ /* 0x000fc40003f06270 */
[-C--:B--2---:R-:W-:Y:S02]  /*0940*/  SHF.L.W.U32.HI R0, R3, R22.reuse, R0 ;  /* 0x0000001603007219 */ /* 0x084fe40000010e00 */
[----:B---3--:R-:W-:-:S04]  /*0950*/  SHF.L.W.U32.HI R3, R16, R22, R3 ;  /* 0x0000001610037219 */ /* 0x008fc80000010e03 */
[C---:B------:R-:W-:Y:S02]  /*0960*/  SHF.L.W.U32.HI R26, R3.reuse, 0x2, R0 ;  /* 0x00000002031a7819 */ /* 0x040fe40000010e00 */
[----:B------:R-:W-:Y:S02]  /*0970*/  SHF.L.U32 R3, R3, 0x2, RZ ;  /* 0x0000000203037819 */ /* 0x000fe400000006ff */
[----:B------:R-:W-:Y:S02]  /*0980*/  SHF.R.S32.HI R17, RZ, 0x1f, R26 ;  /* 0x0000001fff117819 */ /* 0x000fe4000001141a */
[----:B0-----:R-:W-:Y:S02]  /*0990*/  LOP3.LUT R27, R26, R15, RZ, 0x3c, !PT ;  /* 0x0000000f1a1b7212 */ /* 0x001fe400078e3cff */
[C---:B------:R-:W-:Y:S02]  /*09a0*/  LOP3.LUT R16, R17.reuse, R3, RZ, 0x3c, !PT ;  /* 0x0000000311107212 */ /* 0x040fe400078e3cff */
[----:B------:R-:W-:-:S02]  /*09b0*/  LOP3.LUT R17, R17, R26, RZ, 0x3c, !PT ;  /* 0x0000001a11117212 */ /* 0x000fc400078e3cff */
[----:B------:R-:W-:Y:S02]  /*09c0*/  SHF.R.U32.HI R3, RZ, 0x1e, R0 ;  /* 0x0000001eff037819 */ /* 0x000fe40000011600 */
[----:B------:R-:W-:Y:S02]  /*09d0*/  ISETP.GE.AND P1, PT, R27, RZ, PT ;  /* 0x000000ff1b00720c */ /* 0x000fe40003f26270 */
[----:B------:R-:W0:Y:S01]  /*09e0*/  I2F.F64.S64 R16, R16 ;  /* 0x0000001000107312 */ /* 0x000e220000301c00 */
[----:B------:R-:W-:-:S05]  /*09f0*/  LEA.HI R0, R26, R3, RZ, 0x1 ;  /* 0x000000031a007211 */ /* 0x000fca00078f08ff */
[----:B------:R-:W-:Y:S01]  /*0a00*/  @!P0 IMAD.MOV R0, RZ, RZ, -R0 ;  /* 0x000000ffff008224 */ /* 0x000fe200078e0a00 */
[----:B0-----:R-:W-:-:S10]  /*0a10*/  DMUL R20, R16, UR4 ;  /* 0x0000000410147c28 */ /* 0x001fd40008000000 */
[----:B------:R-:W0:Y:S02]  /*0a20*/  F2F.F32.F64 R20, R20 ;  /* 0x0000001400147310 */ /* 0x000e240000301000 */
[----:B0-----:R-:W-:-:S07]  /*0a30*/  FSEL R28, -R20, R20, !P1 ;  /* 0x00000014141c7208 */ /* 0x001fce0004800100 */
.L_x_11:
[----:B------:R-:W-:Y:S05]  /*0a40*/  BSYNC.RECONVERGENT B0 ;  /* 0x0000000000007941 */ /* 0x000fea0003800200 */
.L_x_10:
[----:B------:R-:W-:Y:S02]  /*0a50*/  IMAD.MOV.U32 R3, RZ, RZ, 0x37cbac00 ;  /* 0x37cbac00ff037424 */ /* 0x000fe400078e00ff */
[----:B------:R-:W-:Y:S01]  /*0a60*/  FMUL R16, R28, R28 ;  /* 0x0000001c1c107220 */ /* 0x000fe20000400000 */
[C---:B------:R-:W-:Y:S01]  /*0a70*/  LOP3.LUT R20, R0.reuse, 0x1, RZ, 0xc0, !PT ;  /* 0x0000000100147812 */ /* 0x040fe200078ec0ff */
[----:B------:R-:W-:Y:S01]  /*0a80*/  VIADD R0, R0, 0x1 ;  /* 0x0000000100007836 */ /* 0x000fe20000000000 */
[----:B------:R-:W-:Y:S01]  /*0a90*/  MOV R26, 0x3c0885e4 ;  /* 0x3c0885e4001a7802 */ /* 0x000fe20000000f00 */
[----:B------:R-:W-:Y:S01]  /*0aa0*/  FFMA R17, R16, R3, -0.0013887860113754868507 ;  /* 0xbab607ed10117423 */ /* 0x000fe20000000003 */
[----:B------:R-:W-:Y:S01]  /*0ab0*/  ISETP.NE.U32.AND P0, PT, R20, 0x1, PT ;  /* 0x000000011400780c */ /* 0x000fe20003f05070 */
[----:B------:R-:W-:Y:S01]  /*0ac0*/  IMAD.MOV.U32 R27, RZ, RZ, 0x3e2aaaa8 ;  /* 0x3e2aaaa8ff1b7424 */ /* 0x000fe200078e00ff */
[----:B------:R-:W-:Y:S01]  /*0ad0*/  LOP3.LUT P1, RZ, R0, 0x2, RZ, 0xc0, !PT ;  /* 0x0000000200ff7812 */ /* 0x000fe2000782c0ff */
[----:B------:R-:W-:Y:S01]  /*0ae0*/  BSSY.RECONVERGENT B0, `(.L_x_13) ;  /* 0x0000033000007945 */ /* 0x000fe20003800200 */
[----:B------:R-:W-:-:S02]  /*0af0*/  FSEL R17, R17, -0.00019574658654164522886, P0 ;  /* 0xb94d415311117808 */ /* 0x000fc40000000000 */
[----:B------:R-:W-:Y:S02]  /*0b00*/  FSEL R21, R26, 0.041666727513074874878, !P0 ;  /* 0x3d2aaabb1a157808 */ /* 0x000fe40004000000 */
[----:B------:R-:W-:Y:S02]  /*0b10*/  FSEL R0, R28, 1, !P0 ;  /* 0x3f8000001c007808 */ /* 0x000fe40004000000 */
[----:B------:R-:W-:Y:S01]  /*0b20*/  FSEL R20, -R27, -0.4999999701976776123, !P0 ;  /* 0xbeffffff1b147808 */ /* 0x000fe20004000100 */
[C---:B------:R-:W-:Y:S01]  /*0b30*/  FFMA R21, R16.reuse, R17, R21 ;  /* 0x0000001110157223 */ /* 0x040fe20000000015 */
[----:B------:R-:W-:Y:S01]  /*0b40*/  MOV R30, R25 ;  /* 0x00000019001e7202 */ /* 0x000fe20000000f00 */
[C---:B------:R-:W-:Y:S02]  /*0b50*/  FFMA R17, R16.reuse, R0, RZ ;  /* 0x0000000010117223 */ /* 0x040fe400000000ff */
[----:B------:R-:W-:-:S04]  /*0b60*/  FFMA R20, R16, R21, R20 ;  /* 0x0000001510147223 */ /* 0x000fc80000000014 */
[----:B------:R-:W-:Y:S01]  /*0b70*/  FFMA R17, R17, R20, R0 ;  /* 0x0000001411117223 */ /* 0x000fe20000000000 */
[----:B------:R-:W-:-:S03]  /*0b80*/  IMAD.MOV.U32 R0, RZ, RZ, R24 ;  /* 0x000000ffff007224 */ /* 0x000fc600078e0018 */
[----:B------:R-:W-:-:S04]  /*0b90*/  @P1 FADD R17, RZ, -R17 ;  /* 0x80000011ff111221 */ /* 0x000fc80000000000 */
[----:B------:R-:W-:Y:S01]  /*0ba0*/  FFMA R28, R17, R23, R6 ;  /* 0x00000017111c7223 */ /* 0x000fe20000000006 */
[----:B------:R-:W-:Y:S06]  /*0bb0*/  @P2 BRA `(.L_x_14) ;  /* 0x0000000000942947 */ /* 0x000fec0003800000 */
[----:B------:R-:W-:Y:S02]  /*0bc0*/  HFMA2 R0, -RZ, RZ, 0, 0 ;  /* 0x00000000ff007431 */ /* 0x000fe400000001ff */
[----:B------:R-:W-:Y:S01]  /*0bd0*/  IMAD.MOV.U32 R29, RZ, RZ, RZ ;  /* 0x000000ffff1d7224 */ /* 0x000fe200078e00ff */
[----:B------:R-:W-:-:S06]  /*0be0*/  UMOV UR4, URZ ;  /* 0x000000ff00047c82 */ /* 0x000fcc0008000000 */
.L_x_15:
[----:B0-----:R-:W0:Y:S02]  /*0bf0*/  LDC.64 R16, c[0x4][RZ] ;  /* 0x01000000ff107b82 */ /* 0x001e240000000a00 */
[----:B0-----:R-:W-:-:S05]  /*0c00*/  IMAD.WIDE.U32 R20, R0, 0x4, R16 ;  /* 0x0000000400147825 */ /* 0x001fca00078e0010 */
[----:B------:R-:W2:Y:S01]  /*0c10*/  LDG.E.CONSTANT R17, desc[UR6][R20.64] ;  /* 0x0000000614117981 */ /* 0x000ea2000c1e9900 */
[C---:B------:R-:W-:Y:S02]  /*0c20*/  IMAD R30, R0.reuse, 0x4, R1 ;  /* 0x00000004001e7824 */ /* 0x040fe400078e0201 */
[----:B------:R-:W-:-:S05]  /*0c30*/  VIADD R0, R0, 0x1 ;  /* 0x0000000100007836 */ /* 0x000fca0000000000 */
[----:B------:R-:W-:Y:S01]  /*0c40*/  ISETP.NE.AND P0, PT, R0, 0x6, PT ;  /* 0x000000060000780c */ /* 0x000fe20003f05270 */
[----:B--2---:R-:W-:-:S03]  /*0c50*/  IMAD.WIDE.U32 R16, R17, R18, RZ ;  /* 0x0000001211107225 */ /* 0x004fc600078e00ff */
[----:B------:R-:W-:-:S04]  /*0c60*/  IADD3 R31, P1, PT, R16, R29, RZ ;  /* 0x0000001d101f7210 */ /* 0x000fc80007f3e0ff */
[----:B------:R-:W-:Y:S01]  /*0c70*/  IADD3.X R29, PT, PT, R17, UR4, RZ, P1, !PT ;  /* 0x00000004111d7c10 */ /* 0x000fe20008ffe4ff */
[----:B------:R0:W-:Y:S04]  /*0c80*/  STL [R30], R31 ;  /* 0x0000001f1e007387 */ /* 0x0001e80000100800 */
[----:B------:R-:W-:Y:S05]  /*0c90*/  @P0 BRA `(.L_x_15) ;  /* 0xfffffffc00d40947 */ /* 0x000fea000383ffff */
        /* <DEDUP_REMOVED lines=8> */
[----:B---3--:R-:W-:Y:S02]  /*0d20*/  SHF.L.W.U32.HI R17, R16, R22, R17 ;  /* 0x0000001610117219 */ /* 0x008fe40000010e11 */
[--C-:B-1----:R-:W-:Y:S02]  /*0d30*/  SHF.R.U32.HI R29, RZ, 0x1e, R0.reuse ;  /* 0x0000001eff1d7819 */ /* 0x102fe40000011600 */
[C---:B0-----:R-:W-:Y:S02]  /*0d40*/  SHF.L.W.U32.HI R30, R17.reuse, 0x2, R0 ;  /* 0x00000002111e7819 */ /* 0x041fe40000010e00 */
[----:B------:R-:W-:Y:S02]  /*0d50*/  SHF.L.U32 R17, R17, 0x2, RZ ;  /* 0x0000000211117819 */ /* 0x000fe400000006ff */
[----:B------:R-:W-:-:S02]  /*0d60*/  SHF.R.S32.HI R20, RZ, 0x1f, R30 ;  /* 0x0000001fff147819 */ /* 0x000fc4000001141e */
[----:B------:R-:W-:Y:S02]  /*0d70*/  LOP3.LUT R31, R30, R15, RZ, 0x3c, !PT ;  /* 0x0000000f1e1f7212 */ /* 0x000fe400078e3cff */
[C---:B------:R-:W-:Y:S02]  /*0d80*/  LOP3.LUT R16, R20.reuse, R17, RZ, 0x3c, !PT ;  /* 0x0000001114107212 */ /* 0x040fe400078e3cff */
[----:B------:R-:W-:Y:S02]  /*0d90*/  LOP3.LUT R17, R20, R30, RZ, 0x3c, !PT ;  /* 0x0000001e14117212 */ /* 0x000fe400078e3cff */
[----:B------:R-:W-:Y:S02]  /*0da0*/  LEA.HI R30, R30, R29, RZ, 0x1 ;  /* 0x0000001d1e1e7211 */ /* 0x000fe400078f08ff */
[----:B------:R-:W-:Y:S02]  /*0db0*/  ISETP.GE.AND P0, PT, R31, RZ, PT ;  /* 0x000000ff1f00720c */ /* 0x000fe40003f06270 */
[----:B------:R-:W0:Y:S01]  /*0dc0*/  I2F.F64.S64 R16, R16 ;  /* 0x0000001000107312 */ /* 0x000e220000301c00 */
[----:B------:R-:W-:Y:S01]  /*0dd0*/  @!P1 IMAD.MOV R30, RZ, RZ, -R30 ;  /* 0x000000ffff1e9224 */ /* 0x000fe200078e0a1e */
[----:B0-----:R-:W-:-:S10]  /*0de0*/  DMUL R20, R16, UR4 ;  /* 0x0000000410147c28 */ /* 0x001fd40008000000 */
[----:B------:R-:W0:Y:S02]  /*0df0*/  F2F.F32.F64 R20, R20 ;  /* 0x0000001400147310 */ /* 0x000e240000301000 */
[----:B0-----:R-:W-:-:S07]  /*0e00*/  FSEL R0, -R20, R20, !P0 ;  /* 0x0000001414007208 */ /* 0x001fce0004000100 */
.L_x_14:
[----:B------:R-:W-:Y:S05]  /*0e10*/  BSYNC.RECONVERGENT B0 ;  /* 0x0000000000007941 */ /* 0x000fea0003800200 */
.L_x_13:
[----:B------:R-:W0:Y:S01]  /*0e20*/  MUFU.RCP R21, R4 ;  /* 0x0000000400157308 */ /* 0x000e220000001000 */
[----:B------:R-:W-:Y:S01]  /*0e30*/  FMUL R17, R0, R0 ;  /* 0x0000000000117220 */ /* 0x000fe20000400000 */
[C---:B------:R-:W-:Y:S01]  /*0e40*/  LOP3.LUT R16, R30.reuse, 0x1, RZ, 0xc0, !PT ;  /* 0x000000011e107812 */ /* 0x040fe200078ec0ff */
[----:B------:R-:W-:Y:S01]  /*0e50*/  BSSY.RECONVERGENT B3, `(.L_x_16) ;  /* 0x000001b000037945 */ /* 0x000fe20003800200 */
[----:B------:R-:W-:Y:S01]  /*0e60*/  LOP3.LUT P1, RZ, R30, 0x2, RZ, 0xc0, !PT ;  /* 0x000000021eff7812 */ /* 0x000fe2000782c0ff */
[----:B------:R-:W-:Y:S01]  /*0e70*/  FFMA R3, R17, R3, -0.0013887860113754868507 ;  /* 0xbab607ed11037423 */ /* 0x000fe20000000003 */
[----:B------:R-:W-:-:S04]  /*0e80*/  ISETP.NE.U32.AND P0, PT, R16, 0x1, PT ;  /* 0x000000011000780c */ /* 0x000fc80003f05070 */
[----:B------:R-:W-:Y:S02]  /*0e90*/  FSEL R26, R26, 0.041666727513074874878, P0 ;  /* 0x3d2aaabb1a1a7808 */ /* 0x000fe40000000000 */
[----:B------:R-:W-:Y:S02]  /*0ea0*/  FSEL R16, R3, -0.00019574658654164522886, !P0 ;  /* 0xb94d415303107808 */ /* 0x000fe40004000000 */
[----:B------:R-:W-:Y:S02]  /*0eb0*/  FSEL R20, -R27, -0.4999999701976776123, P0 ;  /* 0xbeffffff1b147808 */ /* 0x000fe40000000100 */
[----:B------:R-:W-:Y:S01]  /*0ec0*/  FSEL R0, R0, 1, P0 ;  /* 0x3f80000000007808 */ /* 0x000fe20000000000 */
[----:B0-----:R-:W-:Y:S01]  /*0ed0*/  FFMA R32, -R4, R21, 1 ;  /* 0x3f80000004207423 */ /* 0x001fe20000000115 */
[----:B------:R-:W-:-:S03]  /*0ee0*/  FFMA R26, R17, R16, R26 ;  /* 0x00000010111a7223 */ /* 0x000fc6000000001a */
[----:B------:R-:W-:Y:S01]  /*0ef0*/  FFMA R16, R21, R32, R21 ;  /* 0x0000002015107223 */ /* 0x000fe20000000015 */
[----:B------:R-:W-:Y:S01]  /*0f00*/  FADD R21, R28, 0.5 ;  /* 0x3f0000001c157421 */ /* 0x000fe20000000000 */
[C---:B------:R-:W-:Y:S01]  /*0f10*/  FFMA R20, R17.reuse, R26, R20 ;  /* 0x0000001a11147223 */ /* 0x040fe20000000014 */
[----:B------:R-:W-:Y:S02]  /*0f20*/  FFMA R17, R17, R0, RZ ;  /* 0x0000000011117223 */ /* 0x000fe400000000ff */
[----:B------:R-:W0:Y:S01]  /*0f30*/  FCHK P0, R21, R4 ;  /* 0x0000000415007302 */ /* 0x000e220000000000 */
[----:B------:R-:W-:Y:S01]  /*0f40*/  FFMA R3, R16, R21, RZ ;  /* 0x0000001510037223 */ /* 0x000fe200000000ff */
[----:B------:R-:W-:-:S03]  /*0f50*/  FFMA R0, R17, R20, R0 ;  /* 0x0000001411007223 */ /* 0x000fc60000000000 */
[----:B------:R-:W-:Y:S01]  /*0f60*/  FFMA R17, -R4, R3, R21 ;  /* 0x0000000304117223 */ /* 0x000fe20000000115 */
[----:B------:R-:W-:-:S03]  /*0f70*/  @P1 FADD R0, RZ, -R0 ;  /* 0x80000000ff001221 */ /* 0x000fc60000000000 */
[----:B------:R-:W-:Y:S01]  /*0f80*/  FFMA R16, R16, R17, R3 ;  /* 0x0000001110107223 */ /* 0x000fe20000000003 */
[----:B------:R-:W-:Y:S01]  /*0f90*/  FFMA R29, R0, R23, R7 ;  /* 0x00000017001d7223 */ /* 0x000fe20000000007 */
[----:B0-----:R-:W-:Y:S06]  /*0fa0*/  @!P0 BRA `(.L_x_17) ;  /* 0x0000000000148947 */ /* 0x001fec0003800000 */
[----:B------:R-:W-:Y:S01]  /*0fb0*/  IMAD.MOV.U32 R0, RZ, RZ, R21 ;  /* 0x000000ffff007224 */ /* 0x000fe200078e0015 */
[----:B------:R-:W-:Y:S02]  /*0fc0*/  MOV R3, R4 ;  /* 0x0000000400037202 */ /* 0x000fe40000000f00 */
[----:B------:R-:W-:-:S07]  /*0fd0*/  MOV R20, 0xff0 ;  /* 0x00000ff000147802 */ /* 0x000fce0000000f00 */
[----:B------:R-:W-:Y:S05]  /*0fe0*/  CALL.REL.NOINC `($__internal_0_$__cuda_sm3x_div_rn_noftz_f32_slowpath) ;  /* 0x0000001000507944 */ /* 0x000fea0003c00000 */
[----:B------:R-:W-:-:S07]  /*0ff0*/  IMAD.MOV.U32 R16, RZ, RZ, R17 ;  /* 0x000000ffff107224 */ /* 0x000fce00078e0011 */
.L_x_17:
[----:B------:R-:W-:Y:S05]  /*1000*/  BSYNC.RECONVERGENT B3 ;  /* 0x0000000000037941 */ /* 0x000fea0003800200 */
.L_x_16:
[----:B------:R-:W0:Y:S01]  /*1010*/  MUFU.RCP R20, R13 ;  /* 0x0000000d00147308 */ /* 0x000e220000001000 */
[----:B------:R-:W-:Y:S01]  /*1020*/  FADD R0, R29, 0.5 ;  /* 0x3f0000001d007421 */ /* 0x000fe20000000000 */
[----:B------:R-:W-:Y:S06]  /*1030*/  BSSY.RECONVERGENT B3, `(.L_x_18) ;  /* 0x000000b000037945 */ /* 0x000fec0003800200 */
        /* <DEDUP_REMOVED lines=10> */
.L_x_19:
[----:B------:R-:W-:Y:S05]  /*10e0*/  BSYNC.RECONVERGENT B3 ;  /* 0x0000000000037941 */ /* 0x000fea0003800200 */
.L_x_18:
[----:B------:R-:W0:Y:S01]  /*10f0*/  LDCU UR4, c[0x0][0x398] ;  /* 0x00007300ff0477ac */ /* 0x000e220008000800 */
[----:B------:R-:W-:Y:S01]  /*1100*/  HFMA2 R20, -RZ, RZ, -3, 0 ;  /* 0xc2000000ff147431 */ /* 0x000fe200000001ff */
[----:B------:R-:W-:-:S05]  /*1110*/  UMOV UR5, URZ ;  /* 0x000000ff00057c82 */ /* 0x000fca0008000000 */
[----:B0-----:R-:W5:Y:S01]  /*1120*/  TEX.LL R20, R16, R16, R20, UR4, 2D ;  /* 0x28ff041410107f60 */ /* 0x001f6200089e0f14 */
[----:B------:R-:W-:Y:S01]  /*1130*/  FADD R23, R23, 1 ;  /* 0x3f80000017177421 */ /* 0x000fe20000000000 */
[----:B------:R-:W-:-:S04]  /*1140*/  FADD R12, R12, 1 ;  /* 0x3f8000000c0c7421 */ /* 0x000fc80000000000 */
[----:B------:R-:W-:Y:S01]  /*1150*/  FSETP.GTU.AND P0, PT, R23, R8, PT ;  /* 0x000000081700720b */ /* 0x000fe20003f0c000 */
[----:B-----5:R-:W-:Y:S01]  /*1160*/  FADD R5, R16, R5 ;  /* 0x0000000510057221 */ /* 0x020fe20000000000 */
[----:B------:R-:W-:Y:S01]  /*1170*/  FADD R2, R17, R2 ;  /* 0x0000000211027221 */ /* 0x000fe20000000000 */
[----:B------:R-:W-:Y:S01]  /*1180*/  FADD R11, R20, R11 ;  /* 0x0000000b140b7221 */ /* 0x000fe20000000000 */
[----:B------:R-:W-:-:S09]  /*1190*/  FADD R10, R21, R10 ;  /* 0x0000000a150a7221 */ /* 0x000fd20000000000 */
[----:B------:R-:W-:Y:S05]  /*11a0*/  @!P0 BRA `(.L_x_20) ;  /* 0xfffffff400708947 */ /* 0x000fea000383ffff */
[----:B------:R-:W-:Y:S05]  /*11b0*/  BRA `(.L_x_7) ;  /* 0x0000000800807947 */ /* 0x000fea0003800000 */
.L_x_9:
[----:B------:R-:W-:Y:S01]  /*11c0*/  FSETP.GE.AND P0, PT, |R15|, 105615, PT ;  /* 0x47ce47800f00780b */ /* 0x000fe20003f06200 */
[----:B------:R-:W-:-:S03]  /*11d0*/  IMAD.MOV.U32 R23, RZ, RZ, 0x3f800000 ;  /* 0x3f800000ff177424 */ /* 0x000fc600078e00ff */
[----:B------:R-:W-:Y:S02]  /*11e0*/  FSEL R22, R17, R24, !P0 ;  /* 0x0000001811167208 */ /* 0x000fe40004000000 */
[----:B------:R-:W-:Y:S02]  /*11f0*/  FSETP.EQ.OR P2, PT, |R15|, +INF , !P0 ;  /* 0x7f8000000f00780b */ /* 0x000fe40004742600 */
[----:B------:R-:W-:-:S11]  /*1200*/  SEL R24, R3, RZ, !P0 ;  /* 0x000000ff03187207 */ /* 0x000fd60004000000 */
.L_x_31:
[----:B------:R-:W-:Y:S01]  /*1210*/  BSSY.RECONVERGENT B0, `(.L_x_21) ;  /* 0x0000026000007945 */ /* 0x000fe20003800200 */
[----:B------:R-:W-:Y:S01]  /*1220*/  IMAD.MOV.U32 R0, RZ, RZ, R24 ;  /* 0x000000ffff007224 */ /* 0x000fe200078e0018 */
[----:B------:R-:W-:Y:S02]  /*1230*/  MOV R3, R22 ;  /* 0x0000001600037202 */ /* 0x000fe40000000f00 */
[----:B------:R-:W-:Y:S05]  /*1240*/  @P2 BRA `(.L_x_22) ;  /* 0x0000000000882947 */ /* 0x000fea0003800000 */
[----:B------:R-:W-:Y:S01]  /*1250*/  IMAD.MOV.U32 R25, RZ, RZ, RZ ;  /* 0x000000ffff197224 */ /* 0x000fe200078e00ff */
[----:B------:R-:W-:Y:S01]  /*1260*/  UMOV UR4, URZ ;  /* 0x000000ff00047c82 */ /* 0x000fe20008000000 */
[----:B------:R-:W-:-:S07]  /*1270*/  IMAD.MOV.U32 R0, RZ, RZ, RZ ;  /* 0x000000ffff007224 */ /* 0x000fce00078e00ff */
.L_x_23:
[----:B0-----:R-:W0:Y:S02]  /*1280*/  LDC.64 R16, c[0x4][RZ] ;  /* 0x01000000ff107b82 */ /* 0x001e240000000a00 */
[----:B0-----:R-:W-:-:S05]  /*1290*/  IMAD.WIDE.U32 R20, R0, 0x4, R16 ;  /* 0x0000000400147825 */ /* 0x001fca00078e0010 */
[----:B------:R-:W2:Y:S01]  /*12a0*/  LDG.E.CONSTANT R17, desc[UR6][R20.64] ;  /* 0x0000000614117981 */ /* 0x000ea2000c1e9900 */
[C---:B------:R-:W-:Y:S01]  /*12b0*/  LEA R3, R0.reuse, R1, 0x2 ;  /* 0x0000000100037211 */ /* 0x040fe200078e10ff */
        /* <DEDUP_REMOVED lines=9> */
[----:B0-----:R-:W2:Y:S01]  /*1350*/  LDL R3, [R19+0x18] ;  /* 0x0000180013037983 */ /* 0x001ea20000100800 */
[----:B------:R-:W-:Y:S01]  /*1360*/  UMOV UR4, 0x54442d19 ;  /* 0x54442d1900047882 */ /* 0x000fe20000000000 */
[----:B------:R-:W-:Y:S01]  /*1370*/  UMOV UR5, 0x3bf921fb ;  /* 0x3bf921fb00057882 */ /* 0x000fe20000000000 */
[----:B------:R-:W-:-:S02]  /*1380*/  ISETP.GE.AND P1, PT, R15, RZ, PT ;  /* 0x000000ff0f00720c */ /* 0x000fc40003f26270 */
[C-C-:B--2---:R-:W-:Y:S01]  /*1390*/  SHF.L.W.U32.HI R26, R0.reuse, 0x2, R3.reuse ;  /* 0x00000002001a7819 */ /* 0x144fe20000010e03 */
[----:B------:R-:W-:Y:S01]  /*13a0*/  IMAD.SHL.U32 R0, R0, 0x4, RZ ;  /* 0x0000000400007824 */ /* 0x000fe200078e00ff */
[----:B------:R-:W-:Y:S02]  /*13b0*/  SHF.R.U32.HI R3, RZ, 0x1e, R3 ;  /* 0x0000001eff037819 */ /* 0x000fe40000011603 */
[----:B------:R-:W-:-:S04]  /*13c0*/  SHF.R.S32.HI R17, RZ, 0x1f, R26 ;  /* 0x0000001fff117819 */ /* 0x000fc8000001141a */
[C---:B------:R-:W-:Y:S02]  /*13d0*/  LOP3.LUT R16, R17.reuse, R0, RZ, 0x3c, !PT ;  /* 0x0000000011107212 */ /* 0x040fe400078e3cff */
[----:B------:R-:W-:Y:S02]  /*13e0*/  LOP3.LUT R17, R17, R26, RZ, 0x3c, !PT ;  /* 0x0000001a11117212 */ /* 0x000fe400078e3cff */
[----:B------:R-:W-:-:S04]  /*13f0*/  LOP3.LUT R0, R26, R15, RZ, 0x3c, !PT ;  /* 0x0000000f1a007212 */ /* 0x000fc800078e3cff */
[----:B------:R-:W0:Y:S01]  /*1400*/  I2F.F64.S64 R16, R16 ;  /* 0x0000001000107312 */ /* 0x000e220000301c00 */
[----:B------:R-:W-:Y:S02]  /*1410*/  ISETP.GE.AND P0, PT, R0, RZ, PT ;  /* 0x000000ff0000720c */ /* 0x000fe40003f06270 */
[----:B------:R-:W-:-:S04]  /*1420*/  LEA.HI R0, R26, R3, RZ, 0x1 ;  /* 0x000000031a007211 */ /* 0x000fc800078f08ff */
[----:B------:R-:W-:Y:S01]  /*1430*/  @!P1 IADD3 R0, PT, PT, -R0, RZ, RZ ;  /* 0x000000ff00009210 */ /* 0x000fe20007ffe1ff */
[----:B0-----:R-:W-:-:S10]  /*1440*/  DMUL R20, R16, UR4 ;  /* 0x0000000410147c28 */ /* 0x001fd40008000000 */
[----:B------:R-:W0:Y:S02]  /*1450*/  F2F.F32.F64 R20, R20 ;  /* 0x0000001400147310 */ /* 0x000e240000301000 */
[----:B01----:R-:W-:-:S07]  /*1460*/  FSEL R3, -R20, R20, !P0 ;  /* 0x0000001414037208 */ /* 0x003fce0004000100 */
.L_x_22:
[----:B------:R-:W-:Y:S05]  /*1470*/  BSYNC.RECONVERGENT B0 ;  /* 0x0000000000007941 */ /* 0x000fea0003800200 */
.L_x_21:
[----:B------:R-:W-:Y:S02]  /*1480*/  IMAD.MOV.U32 R27, RZ, RZ, 0x37cbac00 ;  /* 0x37cbac00ff1b7424 */ /* 0x000fe400078e00ff */
[----:B------:R-:W-:Y:S01]  /*1490*/  FMUL R16, R3, R3 ;  /* 0x0000000303107220 */ /* 0x000fe20000400000 */
[C---:B------:R-:W-:Y:S01]  /*14a0*/  LOP3.LUT R20, R0.reuse, 0x1, RZ, 0xc0, !PT ;  /* 0x0000000100147812 */ /* 0x040fe200078ec0ff */
[----:B------:R-:W-:Y:S01]  /*14b0*/  IMAD.MOV.U32 R26, RZ, RZ, 0x3c0885e4 ;  /* 0x3c0885e4ff1a7424 */ /* 0x000fe200078e00ff */
[----:B------:R-:W-:Y:S01]  /*14c0*/  IADD3 R0, PT, PT, R0, 0x1, RZ ;  /* 0x0000000100007810 */ /* 0x000fe20007ffe0ff */
[----:B------:R-:W-:Y:S01]  /*14d0*/  FFMA R17, R16, R27, -0.0013887860113754868507 ;  /* 0xbab607ed10117423 */ /* 0x000fe2000000001b */
[----:B------:R-:W-:Y:S01]  /*14e0*/  ISETP.NE.U32.AND P0, PT, R20, 0x1, PT ;  /* 0x000000011400780c */ /* 0x000fe20003f05070 */
[----:B------:R-:W-:Y:S01]  /*14f0*/  IMAD.MOV.U32 R25, RZ, RZ, 0x3e2aaaa8 ;  /* 0x3e2aaaa8ff197424 */ /* 0x000fe200078e00ff */
[----:B------:R-:W-:Y:S01]  /*1500*/  LOP3.LUT P1, RZ, R0, 0x2, RZ, 0xc0, !PT ;  /* 0x0000000200ff7812 */ /* 0x000fe2000782c0ff */
[----:B------:R-:W-:Y:S01]  /*1510*/  BSSY.RECONVERGENT B0, `(.L_x_24) ;  /* 0x0000030000007945 */ /* 0x000fe20003800200 */
[----:B------:R-:W-:Y:S01]  /*1520*/  FSEL R17, R17, -0.00019574658654164522886, P0 ;  /* 0xb94d415311117808 */ /* 0x000fe20000000000 */
[----:B------:R-:W-:Y:S01]  /*1530*/  IMAD.MOV.U32 R30, RZ, RZ, R24 ;  /* 0x000000ffff1e7224 */ /* 0x000fe200078e0018 */
[----:B------:R-:W-:-:S02]  /*1540*/  FSEL R21, R26, 0.041666727513074874878, !P0 ;  /* 0x3d2aaabb1a157808 */ /* 0x000fc40004000000 */
[----:B------:R-:W-:Y:S02]  /*1550*/  FSEL R0, R3, 1, !P0 ;  /* 0x3f80000003007808 */ /* 0x000fe40004000000 */
[----:B------:R-:W-:Y:S01]  /*1560*/  FSEL R20, -R25, -0.4999999701976776123, !P0 ;  /* 0xbeffffff19147808 */ /* 0x000fe20004000100 */
[C---:B------:R-:W-:Y:S02]  /*1570*/  FFMA R17, R16.reuse, R17, R21 ;  /* 0x0000001110117223 */ /* 0x040fe40000000015 */
[C---:B------:R-:W-:Y:S02]  /*1580*/  FFMA R3, R16.reuse, R0, RZ ;  /* 0x0000000010037223 */ /* 0x040fe400000000ff */
[----:B------:R-:W-:-:S04]  /*1590*/  FFMA R17, R16, R17, R20 ;  /* 0x0000001110117223 */ /* 0x000fc80000000014 */
[----:B------:R-:W-:Y:S01]  /*15a0*/  FFMA R3, R3, R17, R0 ;  /* 0x0000001103037223 */ /* 0x000fe20000000000 */
[----:B------:R-:W-:-:S03]  /*15b0*/  MOV R0, R22 ;  /* 0x0000001600007202 */ /* 0x000fc60000000f00 */
[----:B------:R-:W-:-:S04]  /*15c0*/  @P1 FADD R3, RZ, -R3 ;  /* 0x80000003ff031221 */ /* 0x000fc80000000000 */
[----:B------:R-:W-:Y:S01]  /*15d0*/  FFMA R28, R3, R23, R6 ;  /* 0x00000017031c7223 */ /* 0x000fe20000000006 */
[----:B------:R-:W-:Y:S06]  /*15e0*/  @P2 BRA `(.L_x_25) ;  /* 0x0000000000882947 */ /* 0x000fec0003800000 */
[----:B------:R-:W-:Y:S01]  /*15f0*/  IMAD.MOV.U32 R29, RZ, RZ, RZ ;  /* 0x000000ffff1d7224 */ /* 0x000fe200078e00ff */
[----:B------:R-:W-:Y:S01]  /*1600*/  UMOV UR4, URZ ;  /* 0x000000ff00047c82 */ /* 0x000fe20008000000 */
[----:B------:R-:W-:-:S07]  /*1610*/  IMAD.MOV.U32 R0, RZ, RZ, RZ ;  /* 0x000000ffff007224 */ /* 0x000fce00078e00ff */
.L_x_26:
        /* <DEDUP_REMOVED lines=23> */
[C---:B------:R-:W-:Y:S02]  /*1790*/  LOP3.LUT R0, R30.reuse, R15, RZ, 0x3c, !PT ;  /* 0x0000000f1e007212 */ /* 0x040fe400078e3cff */
[----:B------:R-:W-:Y:S02]  /*17a0*/  LEA.HI R30, R30, R3, RZ, 0x1 ;  /* 0x000000031e1e7211 */ /* 0x000fe400078f08ff */
[----:B------:R-:W0:Y:S01]  /*17b0*/  I2F.F64.S64 R16, R16 ;  /* 0x0000001000107312 */ /* 0x000e220000301c00 */
[----:B------:R-:W-:Y:S02]  /*17c0*/  ISETP.GE.AND P0, PT, R0, RZ, PT ;  /* 0x000000ff0000720c */ /* 0x000fe40003f06270 */
[----:B------:R-:W-:Y:S01]  /*17d0*/  @!P1 IADD3 R30, PT, PT, -R30, RZ, RZ ;  /* 0x000000ff1e1e9210 */ /* 0x000fe20007ffe1ff */
[----:B0-----:R-:W-:-:S10]  /*17e0*/  DMUL R20, R16, UR4 ;  /* 0x0000000410147c28 */ /* 0x001fd40008000000 */
[----:B------:R-:W0:Y:S02]  /*17f0*/  F2F.F32.F64 R20, R20 ;  /* 0x0000001400147310 */ /* 0x000e240000301000 */
[----:B01----:R-:W-:-:S07]  /*1800*/  FSEL R0, -R20, R20, !P0 ;  /* 0x0000001414007208 */ /* 0x003fce0004000100 */
.L_x_25:
[----:B------:R-:W-:Y:S05]  /*1810*/  BSYNC.RECONVERGENT B0 ;  /* 0x0000000000007941 */ /* 0x000fea0003800200 */
.L_x_24:
[----:B------:R-:W0:Y:S01]  /*1820*/  MUFU.RCP R17, R4 ;  /* 0x0000000400117308 */ /* 0x000e220000001000 */
[----:B------:R-:W-:Y:S01]  /*1830*/  LOP3.LUT R16, R30, 0x1, RZ, 0xc0, !PT ;  /* 0x000000011e107812 */ /* 0x000fe200078ec0ff */
[----:B------:R-:W-:Y:S01]  /*1840*/  FMUL R3, R0, R0 ;  /* 0x0000000000037220 */ /* 0x000fe20000400000 */
[----:B------:R-:W-:Y:S01]  /*1850*/  FADD R21, R28, 0.5 ;  /* 0x3f0000001c157421 */ /* 0x000fe20000000000 */
[----:B------:R-:W-:Y:S01]  /*1860*/  LOP3.LUT P1, RZ, R30, 0x2, RZ, 0xc0, !PT ;  /* 0x000000021eff7812 */ /* 0x000fe2000782c0ff */
[----:B------:R-:W-:Y:S01]  /*1870*/  BSSY.RECONVERGENT B3, `(.L_x_27) ;  /* 0x0000019000037945 */ /* 0x000fe20003800200 */
[----:B------:R-:W-:Y:S01]  /*1880*/  ISETP.NE.U32.AND P0, PT, R16, 0x1, PT ;  /* 0x000000011000780c */ /* 0x000fe20003f05070 */
[----:B------:R-:W-:-:S03]  /*1890*/  FFMA R27, R3, R27, -0.0013887860113754868507 ;  /* 0xbab607ed031b7423 */ /* 0x000fc6000000001b */
[----:B------:R-:W-:Y:S02]  /*18a0*/  FSEL R26, R26, 0.041666727513074874878, P0 ;  /* 0x3d2aaabb1a1a7808 */ /* 0x000fe40000000000 */
[----:B------:R-:W-:Y:S02]  /*18b0*/  FSEL R16, R27, -0.00019574658654164522886, !P0 ;  /* 0xb94d41531b107808 */ /* 0x000fe40004000000 */
[----:B------:R-:W-:Y:S02]  /*18c0*/  FSEL R20, -R25, -0.4999999701976776123, P0 ;  /* 0xbeffffff19147808 */ /* 0x000fe40000000100 */
[----:B------:R-:W-:Y:S01]  /*18d0*/  FSEL R0, R0, 1, P0 ;  /* 0x3f80000000007808 */ /* 0x000fe20000000000 */
[C---:B------:R-:W-:Y:S01]  /*18e0*/  FFMA R26, R3.reuse, R16, R26 ;  /* 0x00000010031a7223 */ /* 0x040fe2000000001a */
[----:B------:R-:W1:Y:S01]  /*18f0*/  FCHK P0, R21, R4 ;  /* 0x0000000415007302 */ /* 0x000e620000000000 */
[----:B0-----:R-:W-:Y:S02]  /*1900*/  FFMA R32, -R4, R17, 1 ;  /* 0x3f80000004207423 */ /* 0x001fe40000000111 */
[C---:B------:R-:W-:Y:S01]  /*1910*/  FFMA R20, R3.reuse, R26, R20 ;  /* 0x0000001a03147223 */ /* 0x040fe20000000014 */
[----:B------:R-:W-:Y:S01]  /*1920*/  FFMA R3, R3, R0, RZ ;  /* 0x0000000003037223 */ /* 0x000fe200000000ff */
[----:B------:R-:W-:-:S03]  /*1930*/  FFMA R16, R17, R32, R17 ;  /* 0x0000002011107223 */ /* 0x000fc60000000011 */
[----:B------:R-:W-:Y:S01]  /*1940*/  FFMA R0, R3, R20, R0 ;  /* 0x0000001403007223 */ /* 0x000fe20000000000 */
[----:B------:R-:W-:-:S03]  /*1950*/  FFMA R17, R16, R21, RZ ;  /* 0x0000001510117223 */ /* 0x000fc600000000ff */
[----:B------:R-:W-:Y:S01]  /*1960*/  @P1 FADD R0, RZ, -R0 ;  /* 0x80000000ff001221 */ /* 0x000fe20000000000 */
[----:B------:R-:W-:-:S03]  /*1970*/  FFMA R3, -R4, R17, R21 ;  /* 0x0000001104037223 */ /* 0x000fc60000000115 */
[----:B------:R-:W-:Y:S01]  /*1980*/  FFMA R25, R0, R23, R7 ;  /* 0x0000001700197223 */ /* 0x000fe20000000007 */
[----:B------:R-:W-:Y:S01]  /*1990*/  FFMA R16, R16, R3, R17 ;  /* 0x0000000310107223 */ /* 0x000fe20000000011 */
[----:B-1----:R-:W-:Y:S06]  /*19a0*/  @!P0 BRA `(.L_x_28) ;  /* 0x0000000000148947 */ /* 0x002fec0003800000 */
[----:B------:R-:W-:Y:S01]  /*19b0*/  IMAD.MOV.U32 R0, RZ, RZ, R21 ;  /* 0x000000ffff007224 */ /* 0x000fe200078e0015 */
[----:B------:R-:W-:Y:S01]  /*19c0*/  MOV R20, 0x19f0 ;  /* 0x000019f000147802 */ /* 0x000fe20000000f00 */
[----:B------:R-:W-:-:S07]  /*19d0*/  IMAD.MOV.U32 R3, RZ, RZ, R4 ;  /* 0x000000ffff037224 */ /* 0x000fce00078e0004 */
[----:B------:R-:W-:Y:S05]  /*19e0*/  CALL.REL.NOINC `($__internal_0_$__cuda_sm3x_div_rn_noftz_f32_slowpath) ;  /* 0x0000000400d07944 */ /* 0x000fea0003c00000 */
[----:B------:R-:W-:-:S07]  /*19f0*/  MOV R16, R17 ;  /* 0x0000001100107202 */ /* 0x000fce0000000f00 */
.L_x_28:
[----:B------:R-:W-:Y:S05]  /*1a00*/  BSYNC.RECONVERGENT B3 ;  /* 0x0000000000037941 */ /* 0x000fea0003800200 */
.L_x_27:
        /* <DEDUP_REMOVED lines=11> */
[----:B------:R-:W-:Y:S01]  /*1ac0*/  MOV R20, 0x1af0 ;  /* 0x00001af000147802 */ /* 0x000fe20000000f00 */
[----:B------:R-:W-:-:S07]  /*1ad0*/  IMAD.MOV.U32 R3, RZ, RZ, R13 ;  /* 0x000000ffff037224 */ /* 0x000fce00078e000d */
[----:B------:R-:W-:Y:S05]  /*1ae0*/  CALL.REL.NOINC `($__internal_0_$__cuda_sm3x_div_rn_noftz_f32_slowpath) ;  /* 0x0000000400907944 */ /* 0x000fea0003c00000 */
.L_x_30:
[----:B------:R-:W-:Y:S05]  /*1af0*/  BSYNC.RECONVERGENT B3 ;  /* 0x0000000000037941 */ /* 0x000fea0003800200 */
.L_x_29:
        /* <DEDUP_REMOVED lines=12> */
.L_x_7:
[----:B------:R-:W-:Y:S05]  /*1bc0*/  BSYNC.RECONVERGENT B2 ;  /* 0x0000000000027941 */ /* 0x000fea0003800200 */
.L_x_6:
[----:B------:R-:W0:Y:S01]  /*1bd0*/  LDCU UR4, c[0x0][0x38c] ;  /* 0x00007180ff0477ac */ /* 0x000e220008000800 */
[----:B------:R-:W-:-:S05]  /*1be0*/  VIADD R14, R14, 0x1 ;  /* 0x000000010e0e7836 */ /* 0x000fca0000000000 */
[----:B0-----:R-:W-:-:S13]  /*1bf0*/  ISETP.NE.AND P0, PT, R14, UR4, PT ;  /* 0x000000040e007c0c */ /* 0x001fda000bf05270 */
[----:B------:R-:W-:Y:S05]  /*1c00*/  @P0 BRA `(.L_x_32) ;  /* 0xffffffe8003c0947 */ /* 0x000fea000383ffff */
.L_x_5:
[----:B------:R-:W-:Y:S01]  /*1c10*/  FSETP.GT.AND P0, PT, R12, RZ, PT ;  /* 0x000000ff0c00720b */ /* 0x000fe20003f04000 */
[----:B------:R-:W-:-:S12]  /*1c20*/  BSSY.RECONVERGENT B2, `(.L_x_33) ;  /* 0x000003e000027945 */ /* 0x000fd80003800200 */
[----:B------:R-:W-:Y:S05]  /*1c30*/  @!P0 BRA `(.L_x_34) ;  /* 0x0000000000f08947 */ /* 0x000fea0003800000 */
[----:B------:R-:W0:Y:S01]  /*1c40*/  MUFU.RCP R3, R12 ;  /* 0x0000000c00037308 */ /* 0x000e220000001000 */
[----:B------:R-:W-:Y:S07]  /*1c50*/  BSSY.RECONVERGENT B3, `(.L_x_35) ;  /* 0x000000c000037945 */ /* 0x000fee0003800200 */
[----:B------:R-:W1:Y:S01]  /*1c60*/  FCHK P0, R5, R12 ;  /* 0x0000000c05007302 */ /* 0x000e620000000000 */
[----:B0-----:R-:W-:-:S04]  /*1c70*/  FFMA R0, R3, -R12, 1 ;  /* 0x3f80000003007423 */ /* 0x001fc8000000080c */
[----:B------:R-:W-:-:S04]  /*1c80*/  FFMA R0, R3, R0, R3 ;  /* 0x0000000003007223 */ /* 0x000fc80000000003 */
[----:B------:R-:W-:-:S04]  /*1c90*/  FFMA R4, R0, R5, RZ ;  /* 0x0000000500047223 */ /* 0x000fc800000000ff */
[----:B------:R-:W-:-:S04]  /*1ca0*/  FFMA R3, R4, -R12, R5 ;  /* 0x8000000c04037223 */ /* 0x000fc80000000005 */
[----:B------:R-:W-:Y:S01]  /*1cb0*/  FFMA R17, R0, R3, R4 ;  /* 0x0000000300117223 */ /* 0x000fe20000000004 */
[----:B-1----:R-:W-:Y:S06]  /*1cc0*/  @!P0 BRA `(.L_x_36) ;  /* 0x0000000000108947 */ /* 0x002fec0003800000 */
[----:B------:R-:W-:Y:S01]  /*1cd0*/  IMAD.MOV.U32 R0, RZ, RZ, R5 ;  /* 0x000000ffff007224 */ /* 0x000fe200078e0005 */
[----:B------:R-:W-:Y:S02]  /*1ce0*/  MOV R3, R12 ;  /* 0x0000000c00037202 */ /* 0x000fe40000000f00 */
[----:B------:R-:W-:-:S07]  /*1cf0*/  MOV R20, 0x1d10 ;  /* 0x00001d1000147802 */ /* 0x000fce0000000f00 */
[----:B------:R-:W-:Y:S05]  /*1d00*/  CALL.REL.NOINC `($__internal_0_$__cuda_sm3x_div_rn_noftz_f32_slowpath) ;  /* 0x0000000400087944 */ /* 0x000fea0003c00000 */
.L_x_36:
[----:B------:R-:W-:Y:S05]  /*1d10*/  BSYNC.RECONVERGENT B3 ;  /* 0x0000000000037941 */ /* 0x000fea0003800200 */
.L_x_35:
[----:B------:R-:W0:Y:S01]  /*1d20*/  MUFU.RCP R3, R12 ;  /* 0x0000000c00037308 */ /* 0x000e220000001000 */
[----:B------:R-:W-:Y:S01]  /*1d30*/  BSSY.RECONVERGENT B3, `(.L_x_37) ;  /* 0x000000d000037945 */ /* 0x000fe20003800200 */
[----:B------:R-:W-:-:S06]  /*1d40*/  IMAD.MOV.U32 R5, RZ, RZ, R17 ;  /* 0x000000ffff057224 */ /* 0x000fcc00078e0011 */
        /* <DEDUP_REMOVED lines=11> */
.L_x_38:
[----:B------:R-:W-:Y:S05]  /*1e00*/  BSYNC.RECONVERGENT B3 ;  /* 0x0000000000037941 */ /* 0x000fea0003800200 */
.L_x_37:
        /* <DEDUP_REMOVED lines=14> */
.L_x_40:
[----:B------:R-:W-:Y:S05]  /*1ef0*/  BSYNC.RECONVERGENT B3 ;  /* 0x0000000000037941 */ /* 0x000fea0003800200 */
.L_x_39:
        /* <DEDUP_REMOVED lines=14> */
.L_x_42:
[----:B------:R-:W-:Y:S05]  /*1fe0*/  BSYNC.RECONVERGENT B3 ;  /* 0x0000000000037941 */ /* 0x000fea0003800200 */
.L_x_41:
[----:B------:R-:W-:-:S07]  /*1ff0*/  IMAD.MOV.U32 R10, RZ, RZ, R17 ;  /* 0x000000ffff0a7224 */ /* 0x000fce00078e0011 */
.L_x_34:
[----:B------:R-:W-:Y:S05]  /*2000*/  BSYNC.RECONVERGENT B2 ;  /* 0x0000000000027941 */ /* 0x000fea0003800200 */
.L_x_33:
[----:B------:R-:W0:Y:S02]  /*2010*/  LDC.64 R6, c[0x0][0x3a8] ;  /* 0x0000ea00ff067b82 */ /* 0x000e240000000a00 */
[----:B0-----:R-:W-:-:S05]  /*2020*/  IMAD.WIDE R6, R9, 0x4, R6 ;  /* 0x0000000409067825 */ /* 0x001fca00078e0206 */
[----:B------:R-:W-:Y:S04]  /*2030*/  STG.E desc[UR6][R6.64], R5 ;  /* 0x0000000506007986 */ /* 0x000fe8000c101906 */
[----:B------:R-:W-:Y:S04]  /*2040*/  STG.E desc[UR6][R6.64+0x4], R2 ;  /* 0x0000040206007986 */ /* 0x000fe8000c101906 */
[----:B------:R-:W-:Y:S04]  /*2050*/  STG.E desc[UR6][R6.64+0x8], R11 ;  /* 0x0000080b06007986 */ /* 0x000fe8000c101906 */
[----:B------:R-:W-:Y:S01]  /*2060*/  STG.E desc[UR6][R6.64+0xc], R10 ;  /* 0x00000c0a06007986 */ /* 0x000fe2000c101906 */
[----:B------:R-:W-:Y:S05]  /*2070*/  EXIT ;  /* 0x000000000000794d */ /* 0x000fea0003800000 */
.L_x_4:
[----:B------:R-:W0:Y:S01]  /*2080*/  LDCU UR4, c[0x0][0x398] ;  /* 0x00007300ff0477ac */ /* 0x000e220008000800 */
[----:B------:R-:W-:Y:S01]  /*2090*/  IMAD.MOV.U32 R6, RZ, RZ, -0x3e000000 ;  /* 0xc2000000ff067424 */ /* 0x000fe200078e00ff */
[----:B------:R-:W-:-:S05]  /*20a0*/  UMOV UR5, URZ ;  /* 0x000000ff00057c82 */ /* 0x000fca0008000000 */
[----:B0-----:R-:W5:Y:S01]  /*20b0*/  TEX.LL R6, R2, R2, R6, UR4, 2D ;  /* 0x28ff040602027f60 */ /* 0x001f6200089e0f06 */
[----:B------:R-:W0:Y:S02]  /*20c0*/  LDC.64 R4, c[0x0][0x3a8] ;  /* 0x0000ea00ff047b82 */ /* 0x000e240000000a00 */
[----:B0-----:R-:W-:-:S05]  /*20d0*/  IMAD.WIDE R4, R9, 0x4, R4 ;  /* 0x0000000409047825 */ /* 0x001fca00078e0204 */
[----:B-----5:R-:W-:Y:S04]  /*20e0*/  STG.E desc[UR6][R4.64], R2 ;  /* 0x0000000204007986 */ /* 0x020fe8000c101906 */
[----:B------:R-:W-:Y:S04]  /*20f0*/  STG.E desc[UR6][R4.64+0x4], R3 ;  /* 0x0000040304007986 */ /* 0x000fe8000c101906 */
[----:B------:R-:W-:Y:S04]  /*2100*/  STG.E desc[UR6][R4.64+0x8], R6 ;  /* 0x0000080604007986 */ /* 0x000fe8000c101906 */
[----:B------:R-:W-:Y:S01]  /*2110*/  STG.E desc[UR6][R4.64+0xc], R7 ;  /* 0x00000c0704007986 */ /* 0x000fe2000c101906 */
[----:B------:R-:W-:Y:S05]  /*2120*/  EXIT ;  /* 0x000000000000794d */ /* 0x000fea0003800000 */
        .weak           $__internal_0_$__cuda_sm3x_div_rn_noftz_f32_slowpath
        .type           $__internal_0_$__cuda_sm3x_div_rn_noftz_f32_slowpath,@function
        .size           $__internal_0_$__cuda_sm3x_div_rn_noftz_f32_slowpath,(.L_x_55 - $__internal_0_$__cuda_sm3x_div_rn_noftz_f32_slowpath)
$__internal_0_$__cuda_sm3x_div_rn_noftz_f32_slowpath:
[----:B------:R-:W-:Y:S01]  /*2130*/  SHF.R.U32.HI R17, RZ, 0x17, R3 ;  /* 0x00000017ff117819 */ /* 0x000fe20000011603 */
[----:B------:R-:W-:Y:S01]  /*2140*/  BSSY.RECONVERGENT B0, `(.L_x_43) ;  /* 0x0000062000007945 */ /* 0x000fe20003800200 */
[----:B------:R-:W-:Y:S02]  /*2150*/  SHF.R.U32.HI R26, RZ, 0x17, R0 ;  /* 0x00000017ff1a7819 */ /* 0x000fe40000011600 */
[----:B------:R-:W-:Y:S02]  /*2160*/  LOP3.LUT R17, R17, 0xff, RZ, 0xc0, !PT ;  /* 0x000000ff11117812 */ /* 0x000fe400078ec0ff */
[----:B------:R-:W-:Y:S02]  /*2170*/  LOP3.LUT R26, R26, 0xff, RZ, 0xc0, !PT ;  /* 0x000000ff1a1a7812 */ /* 0x000fe400078ec0ff */
[----:B------:R-:W-:-:S03]  /*2180*/  IADD3 R27, PT, PT, R17, -0x1, RZ ;  /* 0xffffffff111b7810 */ /* 0x000fc60007ffe0ff */
[----:B------:R-:W-:Y:S01]  /*2190*/  VIADD R28, R26, 0xffffffff ;  /* 0xffffffff1a1c7836 */ /* 0x000fe20000000000 */
[----:B------:R-:W-:-:S04]  /*21a0*/  ISETP.GT.U32.AND P0, PT, R27, 0xfd, PT ;  /* 0x000000fd1b00780c */ /* 0x000fc80003f04070 */
[----:B------:R-:W-:-:S13]  /*21b0*/  ISETP.GT.U32.OR P0, PT, R28, 0xfd, P0 ;  /* 0x000000fd1c00780c */ /* 0x000fda0000704470 */
[----:B------:R-:W-:Y:S01]  /*21c0*/  @!P0 IMAD.MOV.U32 R21, RZ, RZ, RZ ;  /* 0x000000ffff158224 */ /* 0x000fe200078e00ff */
[----:B------:R-:W-:Y:S06]  /*21d0*/  @!P0 BRA `(.L_x_44) ;  /* 0x00000000005c8947 */ /* 0x000fec0003800000 */
[----:B------:R-:W-:Y:S02]  /*21e0*/  FSETP.GTU.FTZ.AND P0, PT, |R0|, +INF , PT ;  /* 0x7f8000000000780b */ /* 0x000fe40003f1c200 */
[----:B------:R-:W-:-:S04]  /*21f0*/  FSETP.GTU.FTZ.AND P1, PT, |R3|, +INF , PT ;  /* 0x7f8000000300780b */ /* 0x000fc80003f3c200 */
[----:B------:R-:W-:-:S13]  /*2200*/  PLOP3.LUT P0, PT, P0, P1, PT, 0xf8, 0x8f ;  /* 0x00000000008f781c */ /* 0x000fda0000703f70 */
[----:B------:R-:W-:Y:S05]  /*2210*/  @P0 BRA `(.L_x_45) ;  /* 0x00000004004c0947 */ /* 0x000fea0003800000 */
[----:B------:R-:W-:-:S13]  /*2220*/  LOP3.LUT P0, RZ, R3, 0x7fffffff, R0, 0xc8, !PT ;  /* 0x7fffffff03ff7812 */ /* 0x000fda000780c800 */
[----:B------:R-:W-:Y:S05]  /*2230*/  @!P0 BRA `(.L_x_46) ;  /* 0x00000004003c8947 */ /* 0x000fea0003800000 */
[C---:B------:R-:W-:Y:S02]  /*2240*/  FSETP.NEU.FTZ.AND P3, PT, |R0|.reuse, +INF , PT ;  /* 0x7f8000000000780b */ /* 0x040fe40003f7d200 */
[----:B------:R-:W-:Y:S02]  /*2250*/  FSETP.NEU.FTZ.AND P1, PT, |R3|, +INF , PT ;  /* 0x7f8000000300780b */ /* 0x000fe40003f3d200 */
[----:B------:R-:W-:-:S11]  /*2260*/  FSETP.NEU.FTZ.AND P0, PT, |R0|, +INF , PT ;  /* 0x7f8000000000780b */ /* 0x000fd60003f1d200 */
[----:B------:R-:W-:Y:S05]  /*2270*/  @!P1 BRA !P3, `(.L_x_46) ;  /* 0x00000004002c9947 */ /* 0x000fea0005800000 */
[----:B------:R-:W-:-:S04]  /*2280*/  LOP3.LUT P3, RZ, R0, 0x7fffffff, RZ, 0xc0, !PT ;  /* 0x7fffffff00ff7812 */ /* 0x000fc8000786c0ff */
[----:B------:R-:W-:-:S13]  /*2290*/  PLOP3.LUT P1, PT, P1, P3, PT, 0x2f, 0xf2 ;  /* 0x0000000000f2781c */ /* 0x000fda0000f26577 */
[----:B------:R-:W-:Y:S05]  /*22a0*/  @P1 BRA `(.L_x_47) ;  /* 0x0000000400181947 */ /* 0x000fea0003800000 */
[----:B------:R-:W-:-:S04]  /*22b0*/  LOP3.LUT P1, RZ, R3, 0x7fffffff, RZ, 0xc0, !PT ;  /* 0x7fffffff03ff7812 */ /* 0x000fc8000782c0ff */
[----:B------:R-:W-:-:S13]  /*22c0*/  PLOP3.LUT P0, PT, P0, P1, PT, 0x2f, 0xf2 ;  /* 0x0000000000f2781c */ /* 0x000fda0000702577 */
[----:B------:R-:W-:Y:S05]  /*22d0*/  @P0 BRA `(.L_x_48) ;  /* 0x0000000400000947 */ /* 0x000fea0003800000 */
[----:B------:R-:W-:Y:S02]  /*22e0*/  ISETP.GE.AND P0, PT, R28, RZ, PT ;  /* 0x000000ff1c00720c */ /* 0x000fe40003f06270 */
[----:B------:R-:W-:-:S11]  /*22f0*/  ISETP.GE.AND P1, PT, R27, RZ, PT ;  /* 0x000000ff1b00720c */ /* 0x000fd60003f26270 */
[----:B------:R-:W-:Y:S01]  /*2300*/  @P0 MOV R21, RZ ;  /* 0x000000ff00150202 */ /* 0x000fe20000000f00 */
[----:B------:R-:W-:Y:S02]  /*2310*/  @!P0 IMAD.MOV.U32 R21, RZ, RZ, -0x40 ;  /* 0xffffffc0ff158424 */ /* 0x000fe400078e00ff */
[----:B------:R-:W-:Y:S01]  /*2320*/  @!P0 FFMA R0, R0, 1.84467440737095516160e+19, RZ ;  /* 0x5f80000000008823 */ /* 0x000fe200000000ff */
[----:B------:R-:W-:Y:S01]  /*2330*/  @!P1 FFMA R3, R3, 1.84467440737095516160e+19, RZ ;  /* 0x5f80000003039823 */ /* 0x000fe200000000ff */
[----:B------:R-:W-:-:S07]  /*2340*/  @!P1 VIADD R21, R21, 0x40 ;  /* 0x0000004015159836 */ /* 0x000fce0000000000 */
.L_x_44:
[----:B------:R-:W-:Y:S01]  /*2350*/  LEA R28, R17, 0xc0800000, 0x17 ;  /* 0xc0800000111c7811 */ /* 0x000fe200078eb8ff */
[----:B------:R-:W-:Y:S01]  /*2360*/  VIADD R26, R26, 0xffffff81 ;  /* 0xffffff811a1a7836 */ /* 0x000fe20000000000 */
[----:B------:R-:W-:Y:S02]  /*2370*/  BSSY.RECONVERGENT B1, `(.L_x_49) ;  /* 0x0000035000017945 */ /* 0x000fe40003800200 */
[----:B------:R-:W-:Y:S01]  /*2380*/  IADD3 R31, PT, PT, -R28, R3, RZ ;  /* 0x000000031c1f7210 */ /* 0x000fe20007ffe1ff */
[C---:B------:R-:W-:Y:S01]  /*2390*/  IMAD R0, R26.reuse, -0x800000, R0 ;  /* 0xff8000001a007824 */ /* 0x040fe200078e0200 */
[----:B------:R-:W-:Y:S02]  /*23a0*/  IADD3 R26, PT, PT, R26, 0x7f, -R17 ;  /* 0x0000007f1a1a7810 */ /* 0x000fe40007ffe811 */
[----:B------:R-:W0:Y:S01]  /*23b0*/  MUFU.RCP R3, R31 ;  /* 0x0000001f00037308 */ /* 0x000e220000001000 */
[----:B------:R-:W-:Y:S01]  /*23c0*/  FADD.FTZ R27, -R31, -RZ ;  /* 0x800000ff1f1b7221 */ /* 0x000fe20000010100 */
[----:B------:R-:W-:-:S03]  /*23d0*/  IADD3 R21, PT, PT, R26, R21, RZ ;  /* 0x000000151a157210 */ /* 0x000fc60007ffe0ff */
[----:B0-----:R-:W-:-:S04]  /*23e0*/  FFMA R28, R3, R27, 1 ;  /* 0x3f800000031c7423 */ /* 0x001fc8000000001b */
[----:B------:R-:W-:-:S04]  /*23f0*/  FFMA R3, R3, R28, R3 ;  /* 0x0000001c03037223 */ /* 0x000fc80000000003 */
[----:B------:R-:W-:-:S04]  /*2400*/  FFMA R28, R0, R3, RZ ;  /* 0x00000003001c7223 */ /* 0x000fc800000000ff */
[----:B------:R-:W-:-:S04]  /*2410*/  FFMA R30, R27, R28, R0 ;  /* 0x0000001c1b1e7223 */ /* 0x000fc80000000000 */
[----:B------:R-:W-:-:S04]  /*2420*/  FFMA R30, R3, R30, R28 ;  /* 0x0000001e031e7223 */ /* 0x000fc8000000001c */
[----:B------:R-:W-:-:S04]  /*2430*/  FFMA R27, R27, R30, R0 ;  /* 0x0000001e1b1b7223 */ /* 0x000fc80000000000 */
[----:B------:R-:W-:-:S05]  /*2440*/  FFMA R0, R3, R27, R30 ;  /* 0x0000001b03007223 */ /* 0x000fca000000001e */
[----:B------:R-:W-:-:S04]  /*2450*/  SHF.R.U32.HI R17, RZ, 0x17, R0 ;  /* 0x00000017ff117819 */ /* 0x000fc80000011600 */
[----:B------:R-:W-:-:S05]  /*2460*/  LOP3.LUT R26, R17, 0xff, RZ, 0xc0, !PT ;  /* 0x000000ff111a7812 */ /* 0x000fca00078ec0ff */
[----:B------:R-:W-:-:S05]  /*2470*/  IMAD.IADD R17, R26, 0x1, R21 ;  /* 0x000000011a117824 */ /* 0x000fca00078e0215 */
[----:B------:R-:W-:-:S04]  /*2480*/  IADD3 R26, PT, PT, R17, -0x1, RZ ;  /* 0xffffffff111a7810 */ /* 0x000fc80007ffe0ff */
[----:B------:R-:W-:-:S13]  /*2490*/  ISETP.GE.U32.AND P0, PT, R26, 0xfe, PT ;  /* 0x000000fe1a00780c */ /* 0x000fda0003f06070 */
[----:B------:R-:W-:Y:S05]  /*24a0*/  @!P0 BRA `(.L_x_50) ;  /* 0x0000000000808947 */ /* 0x000fea0003800000 */
[----:B------:R-:W-:-:S13]  /*24b0*/  ISETP.GT.AND P0, PT, R17, 0xfe, PT ;  /* 0x000000fe1100780c */ /* 0x000fda0003f04270 */
[----:B------:R-:W-:Y:S05]  /*24c0*/  @P0 BRA `(.L_x_51) ;  /* 0x00000000006c0947 */ /* 0x000fea0003800000 */
[----:B------:R-:W-:-:S13]  /*24d0*/  ISETP.GE.AND P0, PT, R17, 0x1, PT ;  /* 0x000000011100780c */ /* 0x000fda0003f06270 */
[----:B------:R-:W-:Y:S05]  /*24e0*/  @P0 BRA `(.L_x_52) ;  /* 0x0000000000740947 */ /* 0x000fea0003800000 */
[----:B------:R-:W-:Y:S02]  /*24f0*/  ISETP.GE.AND P0, PT, R17, -0x18, PT ;  /* 0xffffffe81100780c */ /* 0x000fe40003f06270 */
[----:B------:R-:W-:-:S11]  /*2500*/  LOP3.LUT R0, R0, 0x80000000, RZ, 0xc0, !PT ;  /* 0x8000000000007812 */ /* 0x000fd600078ec0ff */
[----:B------:R-:W-:Y:S05]  /*2510*/  @!P0 BRA `(.L_x_52) ;  /* 0x0000000000688947 */ /* 0x000fea0003800000 */
[CCC-:B------:R-:W-:Y:S01]  /*2520*/  FFMA.RZ R21, R3.reuse, R27.reuse, R30.reuse ;  /* 0x0000001b03157223 */ /* 0x1c0fe2000000c01e */
[CCC-:B------:R-:W-:Y:S01]  /*2530*/  FFMA.RP R26, R3.reuse, R27.reuse, R30.reuse ;  /* 0x0000001b031a7223 */ /* 0x1c0fe2000000801e */
[----:B------:R-:W-:Y:S01]  /*2540*/  FFMA.RM R3, R3, R27, R30 ;  /* 0x0000001b03037223 */ /* 0x000fe2000000401e */
[C---:B------:R-:W-:Y:S01]  /*2550*/  VIADD R27, R17.reuse, 0x20 ;  /* 0x00000020111b7836 */ /* 0x040fe20000000000 */
[----:B------:R-:W-:Y:S02]  /*2560*/  ISETP.NE.AND P3, PT, R17, RZ, PT ;  /* 0x000000ff1100720c */ /* 0x000fe40003f65270 */
[----:B------:R-:W-:Y:S02]  /*2570*/  LOP3.LUT R21, R21, 0x7fffff, RZ, 0xc0, !PT ;  /* 0x007fffff15157812 */ /* 0x000fe400078ec0ff */
[----:B------:R-:W-:Y:S02]  /*2580*/  ISETP.NE.AND P1, PT, R17, RZ, PT ;  /* 0x000000ff1100720c */ /* 0x000fe40003f25270 */
[----:B------:R-:W-:-:S02]  /*2590*/  LOP3.LUT R28, R21, 0x800000, RZ, 0xfc, !PT ;  /* 0x00800000151c7812 */ /* 0x000fc400078efcff */
[----:B------:R-:W-:Y:S02]  /*25a0*/  IADD3 R17, PT, PT, -R17, RZ, RZ ;  /* 0x000000ff11117210 */ /* 0x000fe40007ffe1ff */
[----:B------:R-:W-:Y:S02]  /*25b0*/  SHF.L.U32 R27, R28, R27, RZ ;  /* 0x0000001b1c1b7219 */ /* 0x000fe400000006ff */
[----:B------:R-:W-:Y:S02]  /*25c0*/  FSETP.NEU.FTZ.AND P0, PT, R26, R3, PT ;  /* 0x000000031a00720b */ /* 0x000fe40003f1d000 */
[----:B------:R-:W-:Y:S02]  /*25d0*/  SEL R17, R17, RZ, P3 ;  /* 0x000000ff11117207 */ /* 0x000fe40001800000 */
[----:B------:R-:W-:Y:S02]  /*25e0*/  ISETP.NE.AND P1, PT, R27, RZ, P1 ;  /* 0x000000ff1b00720c */ /* 0x000fe40000f25270 */
[----:B------:R-:W-:-:S02]  /*25f0*/  SHF.R.U32.HI R28, RZ, R17, R28 ;  /* 0x00000011ff1c7219 */ /* 0x000fc4000001161c */
[----:B------:R-:W-:Y:S02]  /*2600*/  PLOP3.LUT P0, PT, P0, P1, PT, 0xf8, 0x8f ;  /* 0x00000000008f781c */ /* 0x000fe40000703f70 */
[----:B------:R-:W-:Y:S02]  /*2610*/  SHF.R.U32.HI R17, RZ, 0x1, R28 ;  /* 0x00000001ff117819 */ /* 0x000fe4000001161c */
[----:B------:R-:W-:-:S04]  /*2620*/  SEL R26, RZ, 0x1, !P0 ;  /* 0x00000001ff1a7807 */ /* 0x000fc80004000000 */
[----:B------:R-:W-:-:S04]  /*2630*/  LOP3.LUT R3, R26, 0x1, R17, 0xf8, !PT ;  /* 0x000000011a037812 */ /* 0x000fc800078ef811 */
[----:B------:R-:W-:-:S05]  /*2640*/  LOP3.LUT R28, R3, R28, RZ, 0xc0, !PT ;  /* 0x0000001c031c7212 */ /* 0x000fca00078ec0ff */
[----:B------:R-:W-:-:S05]  /*2650*/  IMAD.IADD R17, R17, 0x1, R28 ;  /* 0x0000000111117824 */ /* 0x000fca00078e021c */
[----:B------:R-:W-:Y:S01]  /*2660*/  LOP3.LUT R0, R17, R0, RZ, 0xfc, !PT ;  /* 0x0000000011007212 */ /* 0x000fe200078efcff */
[----:B------:R-:W-:Y:S06]  /*2670*/  BRA `(.L_x_52) ;  /* 0x0000000000107947 */ /* 0x000fec0003800000 */
.L_x_51:
[----:B------:R-:W-:-:S04]  /*2680*/  LOP3.LUT R0, R0, 0x80000000, RZ, 0xc0, !PT ;  /* 0x8000000000007812 */ /* 0x000fc800078ec0ff */
[----:B------:R-:W-:Y:S01]  /*2690*/  LOP3.LUT R0, R0, 0x7f800000, RZ, 0xfc, !PT ;  /* 0x7f80000000007812 */ /* 0x000fe200078efcff */
[----:B------:R-:W-:Y:S06]  /*26a0*/  BRA `(.L_x_52) ;  /* 0x0000000000047947 */ /* 0x000fec0003800000 */
.L_x_50:
[----:B------:R-:W-:-:S07]  /*26b0*/  LEA R0, R21, R0, 0x17 ;  /* 0x0000000015007211 */ /* 0x000fce00078eb8ff */
.L_x_52:
[----:B------:R-:W-:Y:S05]  /*26c0*/  BSYNC.RECONVERGENT B1 ;  /* 0x0000000000017941 */ /* 0x000fea0003800200 */
.L_x_49:
[----:B------:R-:W-:Y:S05]  /*26d0*/  BRA `(.L_x_53) ;  /* 0x0000000000207947 */ /* 0x000fea0003800000 */
.L_x_48:
[----:B------:R-:W-:-:S04]  /*26e0*/  LOP3.LUT R0, R3, 0x80000000, R0, 0x48, !PT ;  /* 0x8000000003007812 */ /* 0x000fc800078e4800 */
[----:B------:R-:W-:Y:S01]  /*26f0*/  LOP3.LUT R0, R0, 0x7f800000, RZ, 0xfc, !PT ;  /* 0x7f80000000007812 */ /* 0x000fe200078efcff */
[----:B------:R-:W-:Y:S06]  /*2700*/  BRA `(.L_x_53) ;  /* 0x0000000000147947 */ /* 0x000fec0003800000 */
.L_x_47:
[----:B------:R-:W-:Y:S01]  /*2710*/  LOP3.LUT R0, R3, 0x80000000, R0, 0x48, !PT ;  /* 0x8000000003007812 */ /* 0x000fe200078e4800 */
[----:B------:R-:W-:Y:S06]  /*2720*/  BRA `(.L_x_53) ;  /* 0x00000000000c7947 */ /* 0x000fec0003800000 */
.L_x_46:
[----:B------:R-:W0:Y:S01]  /*2730*/  MUFU.RSQ R0, -QNAN ;  /* 0xffc0000000007908 */ /* 0x000e220000001400 */
[----:B------:R-:W-:Y:S05]  /*2740*/  BRA `(.L_x_53) ;  /* 0x0000000000047947 */ /* 0x000fea0003800000 */
.L_x_45:
[----:B------:R-:W-:-:S07]  /*2750*/  FADD.FTZ R0, R0, R3 ;  /* 0x0000000300007221 */ /* 0x000fce0000010000 */
.L_x_53:
[----:B------:R-:W-:Y:S05]  /*2760*/  BSYNC.RECONVERGENT B0 ;  /* 0x0000000000007941 */ /* 0x000fea0003800200 */
.L_x_43:
[----:B------:R-:W-:Y:S02]  /*2770*/  HFMA2 R21, -RZ, RZ, 0, 0 ;  /* 0x00000000ff157431 */ /* 0x000fe400000001ff */
[----:B0-----:R-:W-:Y:S02]  /*2780*/  IMAD.MOV.U32 R17, RZ, RZ, R0 ;  /* 0x000000ffff117224 */ /* 0x001fe400078e0000 */
[----:B------:R-:W-:Y:S05]  /*2790*/  RET.REL.NODEC R20 `(_Z18GaussianBlurKerneliififyyPf) ;  /* 0xffffffd814187950 */ /* 0x000fea0003c3ffff */
.L_x_54:
[----:B------:R-:W-:-:S00]  /*27a0*/  BRA `(.L_x_54) ;  /* 0xfffffffc00fc7947 */ /* 0x000fc0000383ffff */
[----:B------:R-:W-:-:S00]  /*27b0*/  NOP ;  /* 0x0000000000007918 */ /* 0x000fc00000000000 */
        /* <DEDUP_REMOVED lines=12> */
.L_x_55:


//--------------------- .nv.global.init           --------------------------
	.section	.nv.global.init,"aw",@progbits
	.align	4
.nv.global.init:
	.type		__cudart_i2opi_f,@object
	.size		__cudart_i2opi_f,(.L_0 - __cudart_i2opi_f)
__cudart_i2opi_f:
        /*0000*/ 	.byte	0x41, 0x90, 0x43, 0x3c, 0x99, 0x95, 0x62, 0xdb, 0xc0, 0xdd, 0x34, 0xf5, 0xd1, 0x57, 0x27, 0xfc
        /*0010*/ 	.byte	0x29, 0x15, 0x44, 0x4e, 0x6e, 0x83, 0xf9, 0xa2
.L_0:


//--------------------- .nv.shared.reserved.0     --------------------------
	.section	.nv.shared.reserved.0,"aw",@nobits
	.weak		__nv_reservedSMEM_offset_0_alias
	.size		__nv_reservedSMEM_offset_0_alias, 0, 64
	.other		__nv_reservedSMEM_offset_0_alias,@"STO_CUDA_RESERVED_SHARED STV_DEFAULT"
__nv_reservedSMEM_offset_0_alias:
	.zero		0
	.zero		64


//--------------------- .nv.constant0._Z18GaussianBlurKerneliififyyPf --------------------------
	.section	.nv.constant0._Z18GaussianBlurKerneliififyyPf,"a",@progbits
	.sectionflags	@""
	.align	4
.nv.constant0._Z18GaussianBlurKerneliififyyPf:
	.zero		944


//--------------------- SYMBOLS --------------------------

	.type		.nv.reservedSmem.offset0,@object
	.size		.nv.reservedSmem.offset0,0x4
